//
// Generated by NVIDIA NVVM Compiler
//
// Compiler Build ID: CL-36424714
// Cuda compilation tools, release 13.0, V13.0.88
// Based on NVVM 20.0.0
//

.version 9.0
.target sm_100
.address_size 64

	// .globl	_Z4addAPiS_S_i

.visible .entry _Z4addAPiS_S_i(
	.param .u64 .ptr .align 1 _Z4addAPiS_S_i_param_0,
	.param .u64 .ptr .align 1 _Z4addAPiS_S_i_param_1,
	.param .u64 .ptr .align 1 _Z4addAPiS_S_i_param_2,
	.param .u32 _Z4addAPiS_S_i_param_3
)
{
	.reg .pred 	%p<10>;
	.reg .b32 	%r<115>;
	.reg .b64 	%rd<56>;

	ld.param.u64 	%rd22, [_Z4addAPiS_S_i_param_0];
	ld.param.u64 	%rd23, [_Z4addAPiS_S_i_param_1];
	ld.param.u64 	%rd24, [_Z4addAPiS_S_i_param_2];
	ld.param.u32 	%r17, [_Z4addAPiS_S_i_param_3];
	cvta.to.global.u64 	%rd1, %rd24;
	cvta.to.global.u64 	%rd2, %rd23;
	cvta.to.global.u64 	%rd3, %rd22;
	setp.lt.s32 	%p1, %r17, 1;
	@%p1 bra 	$L__BB0_13;
	mov.u32 	%r19, %tid.x;
	mul.lo.s32 	%r1, %r17, %r19;
	and.b32  	%r2, %r17, 15;
	setp.lt.u32 	%p2, %r17, 16;
	mov.b32 	%r112, 0;
	@%p2 bra 	$L__BB0_4;
	and.b32  	%r112, %r17, 2147483632;
	neg.s32 	%r110, %r112;
	mul.wide.u32 	%rd25, %r1, 4;
	add.s64 	%rd26, %rd25, 32;
	add.s64 	%rd52, %rd1, %rd26;
	add.s64 	%rd51, %rd2, %rd26;
	add.s64 	%rd50, %rd3, %rd26;
$L__BB0_3:
	.pragma "nounroll";
	ld.global.u32 	%r20, [%rd50+-32];
	ld.global.u32 	%r21, [%rd51+-32];
	add.s32 	%r22, %r21, %r20;
	st.global.u32 	[%rd52+-32], %r22;
	ld.global.u32 	%r23, [%rd50+-28];
	ld.global.u32 	%r24, [%rd51+-28];
	add.s32 	%r25, %r24, %r23;
	st.global.u32 	[%rd52+-28], %r25;
	ld.global.u32 	%r26, [%rd50+-24];
	ld.global.u32 	%r27, [%rd51+-24];
	add.s32 	%r28, %r27, %r26;
	st.global.u32 	[%rd52+-24], %r28;
	ld.global.u32 	%r29, [%rd50+-20];
	ld.global.u32 	%r30, [%rd51+-20];
	add.s32 	%r31, %r30, %r29;
	st.global.u32 	[%rd52+-20], %r31;
	ld.global.u32 	%r32, [%rd50+-16];
	ld.global.u32 	%r33, [%rd51+-16];
	add.s32 	%r34, %r33, %r32;
	st.global.u32 	[%rd52+-16], %r34;
	ld.global.u32 	%r35, [%rd50+-12];
	ld.global.u32 	%r36, [%rd51+-12];
	add.s32 	%r37, %r36, %r35;
	st.global.u32 	[%rd52+-12], %r37;
	ld.global.u32 	%r38, [%rd50+-8];
	ld.global.u32 	%r39, [%rd51+-8];
	add.s32 	%r40, %r39, %r38;
	st.global.u32 	[%rd52+-8], %r40;
	ld.global.u32 	%r41, [%rd50+-4];
	ld.global.u32 	%r42, [%rd51+-4];
	add.s32 	%r43, %r42, %r41;
	st.global.u32 	[%rd52+-4], %r43;
	ld.global.u32 	%r44, [%rd50];
	ld.global.u32 	%r45, [%rd51];
	add.s32 	%r46, %r45, %r44;
	st.global.u32 	[%rd52], %r46;
	ld.global.u32 	%r47, [%rd50+4];
	ld.global.u32 	%r48, [%rd51+4];
	add.s32 	%r49, %r48, %r47;
	st.global.u32 	[%rd52+4], %r49;
	ld.global.u32 	%r50, [%rd50+8];
	ld.global.u32 	%r51, [%rd51+8];
	add.s32 	%r52, %r51, %r50;
	st.global.u32 	[%rd52+8], %r52;
	ld.global.u32 	%r53, [%rd50+12];
	ld.global.u32 	%r54, [%rd51+12];
	add.s32 	%r55, %r54, %r53;
	st.global.u32 	[%rd52+12], %r55;
	ld.global.u32 	%r56, [%rd50+16];
	ld.global.u32 	%r57, [%rd51+16];
	add.s32 	%r58, %r57, %r56;
	st.global.u32 	[%rd52+16], %r58;
	ld.global.u32 	%r59, [%rd50+20];
	ld.global.u32 	%r60, [%rd51+20];
	add.s32 	%r61, %r60, %r59;
	st.global.u32 	[%rd52+20], %r61;
	ld.global.u32 	%r62, [%rd50+24];
	ld.global.u32 	%r63, [%rd51+24];
	add.s32 	%r64, %r63, %r62;
	st.global.u32 	[%rd52+24], %r64;
	ld.global.u32 	%r65, [%rd50+28];
	ld.global.u32 	%r66, [%rd51+28];
	add.s32 	%r67, %r66, %r65;
	st.global.u32 	[%rd52+28], %r67;
	add.s32 	%r110, %r110, 16;
	add.s64 	%rd52, %rd52, 64;
	add.s64 	%rd51, %rd51, 64;
	add.s64 	%rd50, %rd50, 64;
	setp.ne.s32 	%p3, %r110, 0;
	@%p3 bra 	$L__BB0_3;
$L__BB0_4:
	setp.eq.s32 	%p4, %r2, 0;
	@%p4 bra 	$L__BB0_13;
	and.b32  	%r8, %r17, 7;
	setp.lt.u32 	%p5, %r2, 8;
	@%p5 bra 	$L__BB0_7;
	add.s32 	%r68, %r112, %r1;
	mul.wide.u32 	%rd27, %r68, 4;
	add.s64 	%rd28, %rd3, %rd27;
	ld.global.u32 	%r69, [%rd28];
	add.s64 	%rd29, %rd2, %rd27;
	ld.global.u32 	%r70, [%rd29];
	add.s32 	%r71, %r70, %r69;
	add.s64 	%rd30, %rd1, %rd27;
	st.global.u32 	[%rd30], %r71;
	cvt.u64.u32 	%rd31, %r1;
	cvt.u64.u32 	%rd32, %r112;
	add.s64 	%rd33, %rd32, %rd31;
	shl.b64 	%rd34, %rd33, 2;
	add.s64 	%rd35, %rd3, %rd34;
	ld.global.u32 	%r72, [%rd35+4];
	add.s64 	%rd36, %rd2, %rd34;
	ld.global.u32 	%r73, [%rd36+4];
	add.s32 	%r74, %r73, %r72;
	add.s64 	%rd37, %rd1, %rd34;
	st.global.u32 	[%rd37+4], %r74;
	ld.global.u32 	%r75, [%rd35+8];
	ld.global.u32 	%r76, [%rd36+8];
	add.s32 	%r77, %r76, %r75;
	st.global.u32 	[%rd37+8], %r77;
	ld.global.u32 	%r78, [%rd35+12];
	ld.global.u32 	%r79, [%rd36+12];
	add.s32 	%r80, %r79, %r78;
	st.global.u32 	[%rd37+12], %r80;
	ld.global.u32 	%r81, [%rd35+16];
	ld.global.u32 	%r82, [%rd36+16];
	add.s32 	%r83, %r82, %r81;
	st.global.u32 	[%rd37+16], %r83;
	ld.global.u32 	%r84, [%rd35+20];
	ld.global.u32 	%r85, [%rd36+20];
	add.s32 	%r86, %r85, %r84;
	st.global.u32 	[%rd37+20], %r86;
	ld.global.u32 	%r87, [%rd35+24];
	ld.global.u32 	%r88, [%rd36+24];
	add.s32 	%r89, %r88, %r87;
	st.global.u32 	[%rd37+24], %r89;
	ld.global.u32 	%r90, [%rd35+28];
	ld.global.u32 	%r91, [%rd36+28];
	add.s32 	%r92, %r91, %r90;
	st.global.u32 	[%rd37+28], %r92;
	add.s32 	%r112, %r112, 8;
$L__BB0_7:
	setp.eq.s32 	%p6, %r8, 0;
	@%p6 bra 	$L__BB0_13;
	and.b32  	%r11, %r17, 3;
	setp.lt.u32 	%p7, %r8, 4;
	@%p7 bra 	$L__BB0_10;
	add.s32 	%r93, %r112, %r1;
	mul.wide.u32 	%rd38, %r93, 4;
	add.s64 	%rd39, %rd3, %rd38;
	ld.global.u32 	%r94, [%rd39];
	add.s64 	%rd40, %rd2, %rd38;
	ld.global.u32 	%r95, [%rd40];
	add.s32 	%r96, %r95, %r94;
	add.s64 	%rd41, %rd1, %rd38;
	st.global.u32 	[%rd41], %r96;
	cvt.u64.u32 	%rd42, %r1;
	cvt.u64.u32 	%rd43, %r112;
	add.s64 	%rd44, %rd43, %rd42;
	shl.b64 	%rd45, %rd44, 2;
	add.s64 	%rd46, %rd3, %rd45;
	ld.global.u32 	%r97, [%rd46+4];
	add.s64 	%rd47, %rd2, %rd45;
	ld.global.u32 	%r98, [%rd47+4];
	add.s32 	%r99, %r98, %r97;
	add.s64 	%rd48, %rd1, %rd45;
	st.global.u32 	[%rd48+4], %r99;
	ld.global.u32 	%r100, [%rd46+8];
	ld.global.u32 	%r101, [%rd47+8];
	add.s32 	%r102, %r101, %r100;
	st.global.u32 	[%rd48+8], %r102;
	ld.global.u32 	%r103, [%rd46+12];
	ld.global.u32 	%r104, [%rd47+12];
	add.s32 	%r105, %r104, %r103;
	st.global.u32 	[%rd48+12], %r105;
	add.s32 	%r112, %r112, 4;
$L__BB0_10:
	setp.eq.s32 	%p8, %r11, 0;
	@%p8 bra 	$L__BB0_13;
	add.s32 	%r106, %r112, %r1;
	mul.wide.u32 	%rd49, %r106, 4;
	add.s64 	%rd55, %rd1, %rd49;
	add.s64 	%rd54, %rd2, %rd49;
	add.s64 	%rd53, %rd3, %rd49;
	neg.s32 	%r114, %r11;
$L__BB0_12:
	.pragma "nounroll";
	ld.global.u32 	%r107, [%rd53];
	ld.global.u32 	%r108, [%rd54];
	add.s32 	%r109, %r108, %r107;
	st.global.u32 	[%rd55], %r109;
	add.s64 	%rd55, %rd55, 4;
	add.s64 	%rd54, %rd54, 4;
	add.s64 	%rd53, %rd53, 4;
	add.s32 	%r114, %r114, 1;
	setp.ne.s32 	%p9, %r114, 0;
	@%p9 bra 	$L__BB0_12;
$L__BB0_13:
	ret;

}
	// .globl	_Z4addBPiS_S_ii
.visible .entry _Z4addBPiS_S_ii(
	.param .u64 .ptr .align 1 _Z4addBPiS_S_ii_param_0,
	.param .u64 .ptr .align 1 _Z4addBPiS_S_ii_param_1,
	.param .u64 .ptr .align 1 _Z4addBPiS_S_ii_param_2,
	.param .u32 _Z4addBPiS_S_ii_param_3,
	.param .u32 _Z4addBPiS_S_ii_param_4
)
{
	.reg .pred 	%p<10>;
	.reg .b32 	%r<122>;
	.reg .b64 	%rd<101>;

	ld.param.u64 	%rd4, [_Z4addBPiS_S_ii_param_0];
	ld.param.u64 	%rd5, [_Z4addBPiS_S_ii_param_1];
	ld.param.u64 	%rd6, [_Z4addBPiS_S_ii_param_2];
	ld.param.u32 	%r23, [_Z4addBPiS_S_ii_param_3];
	ld.param.u32 	%r24, [_Z4addBPiS_S_ii_param_4];
	cvta.to.global.u64 	%rd1, %rd6;
	cvta.to.global.u64 	%rd2, %rd5;
	cvta.to.global.u64 	%rd3, %rd4;
	mov.u32 	%r1, %tid.x;
	setp.lt.s32 	%p1, %r23, 1;
	@%p1 bra 	$L__BB1_13;
	and.b32  	%r2, %r23, 15;
	setp.lt.u32 	%p2, %r23, 16;
	mov.b32 	%r118, 0;
	@%p2 bra 	$L__BB1_4;
	and.b32  	%r118, %r23, 2147483632;
	neg.s32 	%r116, %r118;
	shl.b32 	%r5, %r24, 4;
	mul.wide.s32 	%rd11, %r24, 4;
	mov.u32 	%r115, %r1;
$L__BB1_3:
	.pragma "nounroll";
	mul.wide.s32 	%rd7, %r115, 4;
	add.s64 	%rd8, %rd3, %rd7;
	ld.global.u32 	%r26, [%rd8];
	add.s64 	%rd9, %rd2, %rd7;
	ld.global.u32 	%r27, [%rd9];
	add.s32 	%r28, %r27, %r26;
	add.s64 	%rd10, %rd1, %rd7;
	st.global.u32 	[%rd10], %r28;
	add.s64 	%rd12, %rd8, %rd11;
	ld.global.u32 	%r29, [%rd12];
	add.s64 	%rd13, %rd9, %rd11;
	ld.global.u32 	%r30, [%rd13];
	add.s32 	%r31, %r30, %r29;
	add.s64 	%rd14, %rd10, %rd11;
	st.global.u32 	[%rd14], %r31;
	add.s64 	%rd15, %rd12, %rd11;
	ld.global.u32 	%r32, [%rd15];
	add.s64 	%rd16, %rd13, %rd11;
	ld.global.u32 	%r33, [%rd16];
	add.s32 	%r34, %r33, %r32;
	add.s64 	%rd17, %rd14, %rd11;
	st.global.u32 	[%rd17], %r34;
	add.s64 	%rd18, %rd15, %rd11;
	ld.global.u32 	%r35, [%rd18];
	add.s64 	%rd19, %rd16, %rd11;
	ld.global.u32 	%r36, [%rd19];
	add.s32 	%r37, %r36, %r35;
	add.s64 	%rd20, %rd17, %rd11;
	st.global.u32 	[%rd20], %r37;
	add.s64 	%rd21, %rd18, %rd11;
	ld.global.u32 	%r38, [%rd21];
	add.s64 	%rd22, %rd19, %rd11;
	ld.global.u32 	%r39, [%rd22];
	add.s32 	%r40, %r39, %r38;
	add.s64 	%rd23, %rd20, %rd11;
	st.global.u32 	[%rd23], %r40;
	add.s64 	%rd24, %rd21, %rd11;
	ld.global.u32 	%r41, [%rd24];
	add.s64 	%rd25, %rd22, %rd11;
	ld.global.u32 	%r42, [%rd25];
	add.s32 	%r43, %r42, %r41;
	add.s64 	%rd26, %rd23, %rd11;
	st.global.u32 	[%rd26], %r43;
	add.s64 	%rd27, %rd24, %rd11;
	ld.global.u32 	%r44, [%rd27];
	add.s64 	%rd28, %rd25, %rd11;
	ld.global.u32 	%r45, [%rd28];
	add.s32 	%r46, %r45, %r44;
	add.s64 	%rd29, %rd26, %rd11;
	st.global.u32 	[%rd29], %r46;
	add.s64 	%rd30, %rd27, %rd11;
	ld.global.u32 	%r47, [%rd30];
	add.s64 	%rd31, %rd28, %rd11;
	ld.global.u32 	%r48, [%rd31];
	add.s32 	%r49, %r48, %r47;
	add.s64 	%rd32, %rd29, %rd11;
	st.global.u32 	[%rd32], %r49;
	add.s64 	%rd33, %rd30, %rd11;
	ld.global.u32 	%r50, [%rd33];
	add.s64 	%rd34, %rd31, %rd11;
	ld.global.u32 	%r51, [%rd34];
	add.s32 	%r52, %r51, %r50;
	add.s64 	%rd35, %rd32, %rd11;
	st.global.u32 	[%rd35], %r52;
	add.s64 	%rd36, %rd33, %rd11;
	ld.global.u32 	%r53, [%rd36];
	add.s64 	%rd37, %rd34, %rd11;
	ld.global.u32 	%r54, [%rd37];
	add.s32 	%r55, %r54, %r53;
	add.s64 	%rd38, %rd35, %rd11;
	st.global.u32 	[%rd38], %r55;
	add.s64 	%rd39, %rd36, %rd11;
	ld.global.u32 	%r56, [%rd39];
	add.s64 	%rd40, %rd37, %rd11;
	ld.global.u32 	%r57, [%rd40];
	add.s32 	%r58, %r57, %r56;
	add.s64 	%rd41, %rd38, %rd11;
	st.global.u32 	[%rd41], %r58;
	add.s64 	%rd42, %rd39, %rd11;
	ld.global.u32 	%r59, [%rd42];
	add.s64 	%rd43, %rd40, %rd11;
	ld.global.u32 	%r60, [%rd43];
	add.s32 	%r61, %r60, %r59;
	add.s64 	%rd44, %rd41, %rd11;
	st.global.u32 	[%rd44], %r61;
	add.s64 	%rd45, %rd42, %rd11;
	ld.global.u32 	%r62, [%rd45];
	add.s64 	%rd46, %rd43, %rd11;
	ld.global.u32 	%r63, [%rd46];
	add.s32 	%r64, %r63, %r62;
	add.s64 	%rd47, %rd44, %rd11;
	st.global.u32 	[%rd47], %r64;
	add.s64 	%rd48, %rd45, %rd11;
	ld.global.u32 	%r65, [%rd48];
	add.s64 	%rd49, %rd46, %rd11;
	ld.global.u32 	%r66, [%rd49];
	add.s32 	%r67, %r66, %r65;
	add.s64 	%rd50, %rd47, %rd11;
	st.global.u32 	[%rd50], %r67;
	add.s64 	%rd51, %rd48, %rd11;
	ld.global.u32 	%r68, [%rd51];
	add.s64 	%rd52, %rd49, %rd11;
	ld.global.u32 	%r69, [%rd52];
	add.s32 	%r70, %r69, %r68;
	add.s64 	%rd53, %rd50, %rd11;
	st.global.u32 	[%rd53], %r70;
	add.s64 	%rd54, %rd51, %rd11;
	ld.global.u32 	%r71, [%rd54];
	add.s64 	%rd55, %rd52, %rd11;
	ld.global.u32 	%r72, [%rd55];
	add.s32 	%r73, %r72, %r71;
	add.s64 	%rd56, %rd53, %rd11;
	st.global.u32 	[%rd56], %r73;
	add.s32 	%r116, %r116, 16;
	add.s32 	%r115, %r115, %r5;
	setp.ne.s32 	%p3, %r116, 0;
	@%p3 bra 	$L__BB1_3;
$L__BB1_4:
	setp.eq.s32 	%p4, %r2, 0;
	@%p4 bra 	$L__BB1_13;
	and.b32  	%r11, %r23, 7;
	setp.lt.u32 	%p5, %r2, 8;
	@%p5 bra 	$L__BB1_7;
	mad.lo.s32 	%r74, %r118, %r24, %r1;
	mul.wide.s32 	%rd57, %r74, 4;
	add.s64 	%rd58, %rd3, %rd57;
	ld.global.u32 	%r75, [%rd58];
	add.s64 	%rd59, %rd2, %rd57;
	ld.global.u32 	%r76, [%rd59];
	add.s32 	%r77, %r76, %r75;
	add.s64 	%rd60, %rd1, %rd57;
	st.global.u32 	[%rd60], %r77;
	mul.wide.s32 	%rd61, %r24, 4;
	add.s64 	%rd62, %rd58, %rd61;
	ld.global.u32 	%r78, [%rd62];
	add.s64 	%rd63, %rd59, %rd61;
	ld.global.u32 	%r79, [%rd63];
	add.s32 	%r80, %r79, %r78;
	add.s64 	%rd64, %rd60, %rd61;
	st.global.u32 	[%rd64], %r80;
	add.s64 	%rd65, %rd62, %rd61;
	ld.global.u32 	%r81, [%rd65];
	add.s64 	%rd66, %rd63, %rd61;
	ld.global.u32 	%r82, [%rd66];
	add.s32 	%r83, %r82, %r81;
	add.s64 	%rd67, %rd64, %rd61;
	st.global.u32 	[%rd67], %r83;
	add.s64 	%rd68, %rd65, %rd61;
	ld.global.u32 	%r84, [%rd68];
	add.s64 	%rd69, %rd66, %rd61;
	ld.global.u32 	%r85, [%rd69];
	add.s32 	%r86, %r85, %r84;
	add.s64 	%rd70, %rd67, %rd61;
	st.global.u32 	[%rd70], %r86;
	add.s64 	%rd71, %rd68, %rd61;
	ld.global.u32 	%r87, [%rd71];
	add.s64 	%rd72, %rd69, %rd61;
	ld.global.u32 	%r88, [%rd72];
	add.s32 	%r89, %r88, %r87;
	add.s64 	%rd73, %rd70, %rd61;
	st.global.u32 	[%rd73], %r89;
	add.s64 	%rd74, %rd71, %rd61;
	ld.global.u32 	%r90, [%rd74];
	add.s64 	%rd75, %rd72, %rd61;
	ld.global.u32 	%r91, [%rd75];
	add.s32 	%r92, %r91, %r90;
	add.s64 	%rd76, %rd73, %rd61;
	st.global.u32 	[%rd76], %r92;
	add.s64 	%rd77, %rd74, %rd61;
	ld.global.u32 	%r93, [%rd77];
	add.s64 	%rd78, %rd75, %rd61;
	ld.global.u32 	%r94, [%rd78];
	add.s32 	%r95, %r94, %r93;
	add.s64 	%rd79, %rd76, %rd61;
	st.global.u32 	[%rd79], %r95;
	add.s64 	%rd80, %rd77, %rd61;
	ld.global.u32 	%r96, [%rd80];
	add.s64 	%rd81, %rd78, %rd61;
	ld.global.u32 	%r97, [%rd81];
	add.s32 	%r98, %r97, %r96;
	add.s64 	%rd82, %rd79, %rd61;
	st.global.u32 	[%rd82], %r98;
	add.s32 	%r118, %r118, 8;
$L__BB1_7:
	setp.eq.s32 	%p6, %r11, 0;
	@%p6 bra 	$L__BB1_13;
	and.b32  	%r14, %r23, 3;
	setp.lt.u32 	%p7, %r11, 4;
	@%p7 bra 	$L__BB1_10;
	mad.lo.s32 	%r99, %r118, %r24, %r1;
	mul.wide.s32 	%rd83, %r99, 4;
	add.s64 	%rd84, %rd3, %rd83;
	ld.global.u32 	%r100, [%rd84];
	add.s64 	%rd85, %rd2, %rd83;
	ld.global.u32 	%r101, [%rd85];
	add.s32 	%r102, %r101, %r100;
	add.s64 	%rd86, %rd1, %rd83;
	st.global.u32 	[%rd86], %r102;
	mul.wide.s32 	%rd87, %r24, 4;
	add.s64 	%rd88, %rd84, %rd87;
	ld.global.u32 	%r103, [%rd88];
	add.s64 	%rd89, %rd85, %rd87;
	ld.global.u32 	%r104, [%rd89];
	add.s32 	%r105, %r104, %r103;
	add.s64 	%rd90, %rd86, %rd87;
	st.global.u32 	[%rd90], %r105;
	add.s64 	%rd91, %rd88, %rd87;
	ld.global.u32 	%r106, [%rd91];
	add.s64 	%rd92, %rd89, %rd87;
	ld.global.u32 	%r107, [%rd92];
	add.s32 	%r108, %r107, %r106;
	add.s64 	%rd93, %rd90, %rd87;
	st.global.u32 	[%rd93], %r108;
	add.s64 	%rd94, %rd91, %rd87;
	ld.global.u32 	%r109, [%rd94];
	add.s64 	%rd95, %rd92, %rd87;
	ld.global.u32 	%r110, [%rd95];
	add.s32 	%r111, %r110, %r109;
	add.s64 	%rd96, %rd93, %rd87;
	st.global.u32 	[%rd96], %r111;
	add.s32 	%r118, %r118, 4;
$L__BB1_10:
	setp.eq.s32 	%p8, %r14, 0;
	@%p8 bra 	$L__BB1_13;
	mad.lo.s32 	%r121, %r118, %r24, %r1;
	neg.s32 	%r120, %r14;
$L__BB1_12:
	.pragma "nounroll";
	mul.wide.s32 	%rd97, %r121, 4;
	add.s64 	%rd98, %rd3, %rd97;
	ld.global.u32 	%r112, [%rd98];
	add.s64 	%rd99, %rd2, %rd97;
	ld.global.u32 	%r113, [%rd99];
	add.s32 	%r114, %r113, %r112;
	add.s64 	%rd100, %rd1, %rd97;
	st.global.u32 	[%rd100], %r114;
	add.s32 	%r121, %r121, %r24;
	add.s32 	%r120, %r120, 1;
	setp.ne.s32 	%p9, %r120, 0;
	@%p9 bra 	$L__BB1_12;
$L__BB1_13:
	ret;

}
	// .globl	_Z4addCPiS_S_
.visible .entry _Z4addCPiS_S_(
	.param .u64 .ptr .align 1 _Z4addCPiS_S__param_0,
	.param .u64 .ptr .align 1 _Z4addCPiS_S__param_1,
	.param .u64 .ptr .align 1 _Z4addCPiS_S__param_2
)
{
	.reg .b32 	%r<5>;
	.reg .b64 	%rd<11>;

	ld.param.u64 	%rd1, [_Z4addCPiS_S__param_0];
	ld.param.u64 	%rd2, [_Z4addCPiS_S__param_1];
	ld.param.u64 	%rd3, [_Z4addCPiS_S__param_2];
	cvta.to.global.u64 	%rd4, %rd3;
	cvta.to.global.u64 	%rd5, %rd2;
	cvta.to.global.u64 	%rd6, %rd1;
	mov.u32 	%r1, %tid.x;
	mul.wide.u32 	%rd7, %r1, 4;
	add.s64 	%rd8, %rd6, %rd7;
	ld.global.u32 	%r2, [%rd8];
	add.s64 	%rd9, %rd5, %rd7;
	ld.global.u32 	%r3, [%rd9];
	add.s32 	%r4, %r3, %r2;
	add.s64 	%rd10, %rd4, %rd7;
	st.global.u32 	[%rd10], %r4;
	ret;

}


// ===== COMPILED SASS (sm_100) =====

	.target	sm_100

	.elftype	@"ET_EXEC"


//--------------------- .note.nv.tkinfo           --------------------------
	.section	.note.nv.tkinfo,"",@"SHT_NOTE"
	.sectionflags	@"SHF_NOTE_NV_TKINFO"
	.tkinfo
        /*0018*/ 	.word	0x00000002
        /*0030*/ 	.string	""
        /*0030*/ 	.string	"ptxas"
        /*0030*/ 	.string	"Cuda compilation tools, release 13.0, V13.0.88"
        /*0030*/ 	.string	"Build cuda_13.0.r13.0/compiler.36424714_0"
        /*0030*/ 	.string	"-arch sm_100 -m 64 "



//--------------------- .note.nv.cuinfo           --------------------------
	.section	.note.nv.cuinfo,"",@"SHT_NOTE"
	.sectionflags	@"SHF_NOTE_NV_CUINFO"
        /*0018*/ 	.short	0x0002
        /*001a*/ 	.short	0x0064
        /*001c*/ 	.short	0x0082
	.zero		2


//--------------------- .nv.info                  --------------------------
	.section	.nv.info,"",@"SHT_CUDA_INFO"
	.align	4


	//----- nvinfo : EIATTR_REGCOUNT
	.align		4
        /*0000*/ 	.byte	0x04, 0x2f
        /*0002*/ 	.short	(.L_1 - .L_0)
	.align		4
.L_0:
        /*0004*/ 	.word	index@(_Z4addAPiS_S_i)
        /*0008*/ 	.word	0x00000014


	//----- nvinfo : EIATTR_FRAME_SIZE
	.align		4
.L_1:
        /*000c*/ 	.byte	0x04, 0x11
        /*000e*/ 	.short	(.L_3 - .L_2)
	.align		4
.L_2:
        /*0010*/ 	.word	index@(_Z4addAPiS_S_i)
        /*0014*/ 	.word	0x00000000


	//----- nvinfo : EIATTR_REGCOUNT
	.align		4
.L_3:
        /*0018*/ 	.byte	0x04, 0x2f
        /*001a*/ 	.short	(.L_5 - .L_4)
	.align		4
.L_4:
        /*001c*/ 	.word	index@(_Z4addBPiS_S_ii)
        /*0020*/ 	.word	0x0000001e


	//----- nvinfo : EIATTR_FRAME_SIZE
	.align		4
.L_5:
        /*0024*/ 	.byte	0x04, 0x11
        /*0026*/ 	.short	(.L_7 - .L_6)
	.align		4
.L_6:
        /*0028*/ 	.word	index@(_Z4addBPiS_S_ii)
        /*002c*/ 	.word	0x00000000


	//----- nvinfo : EIATTR_REGCOUNT
	.align		4
.L_7:
        /*0030*/ 	.byte	0x04, 0x2f
        /*0032*/ 	.short	(.L_9 - .L_8)
	.align		4
.L_8:
        /*0034*/ 	.word	index@(_Z4addCPiS_S_)
        /*0038*/ 	.word	0x0000000c


	//----- nvinfo : EIATTR_FRAME_SIZE
	.align		4
.L_9:
        /*003c*/ 	.byte	0x04, 0x11
        /*003e*/ 	.short	(.L_11 - .L_10)
	.align		4
.L_10:
        /*0040*/ 	.word	index@(_Z4addCPiS_S_)
        /*0044*/ 	.word	0x00000000


	//----- nvinfo : EIATTR_MIN_STACK_SIZE
	.align		4
.L_11:
        /*0048*/ 	.byte	0x04, 0x12
        /*004a*/ 	.short	(.L_13 - .L_12)
	.align		4
.L_12:
        /*004c*/ 	.word	index@(_Z4addCPiS_S_)
        /*0050*/ 	.word	0x00000000


	//----- nvinfo : EIATTR_MIN_STACK_SIZE
	.align		4
.L_13:
        /*0054*/ 	.byte	0x04, 0x12
        /*0056*/ 	.short	(.L_15 - .L_14)
	.align		4
.L_14:
        /*0058*/ 	.word	index@(_Z4addBPiS_S_ii)
        /*005c*/ 	.word	0x00000000


	//----- nvinfo : EIATTR_MIN_STACK_SIZE
	.align		4
.L_15:
        /*0060*/ 	.byte	0x04, 0x12
        /*0062*/ 	.short	(.L_17 - .L_16)
	.align		4
.L_16:
        /*0064*/ 	.word	index@(_Z4addAPiS_S_i)
        /*0068*/ 	.word	0x00000000
.L_17:


//--------------------- .nv.compat                --------------------------
	.section	.nv.compat,"",@"SHT_CUDA_COMPAT_INFO"
	.align	4
        /*0000*/ 	.byte	0x02, 0x09, 0x00, 0x00, 0x02, 0x02, 0x01, 0x00, 0x02, 0x05, 0x05, 0x00, 0x03, 0x07, 0x01, 0x01
        /*0010*/ 	.byte	0x02, 0x03, 0x00, 0x00, 0x02, 0x06, 0x01, 0x00, 0x04, 0x0b, 0x08, 0x00, 0x09, 0x00, 0x00, 0x00
        /*0020*/ 	.byte	0x00, 0x00, 0x00, 0x00


//--------------------- .nv.info._Z4addCPiS_S_    --------------------------
	.section	.nv.info._Z4addCPiS_S_,"",@"SHT_CUDA_INFO"
	.sectionflags	@""
	.align	4


	//----- nvinfo : EIATTR_CUDA_API_VERSION
	.align		4
        /*0000*/ 	.byte	0x04, 0x37
        /*0002*/ 	.short	(.L_19 - .L_18)
.L_18:
        /*0004*/ 	.word	0x00000082


	//----- nvinfo : EIATTR_KPARAM_INFO
	.align		4
.L_19:
        /*0008*/ 	.byte	0x04, 0x17
        /*000a*/ 	.short	(.L_21 - .L_20)
.L_20:
        /*000c*/ 	.word	0x00000000
        /*0010*/ 	.short	0x0002
        /*0012*/ 	.short	0x0010
        /*0014*/ 	.byte	0x00, 0xf5, 0x21, 0x00


	//----- nvinfo : EIATTR_KPARAM_INFO
	.align		4
.L_21:
        /*0018*/ 	.byte	0x04, 0x17
        /*001a*/ 	.short	(.L_23 - .L_22)
.L_22:
        /*001c*/ 	.word	0x00000000
        /*0020*/ 	.short	0x0001
        /*0022*/ 	.short	0x0008
        /*0024*/ 	.byte	0x00, 0xf5, 0x21, 0x00


	//----- nvinfo : EIATTR_KPARAM_INFO
	.align		4
.L_23:
        /*0028*/ 	.byte	0x04, 0x17
        /*002a*/ 	.short	(.L_25 - .L_24)
.L_24:
        /*002c*/ 	.word	0x00000000
        /*0030*/ 	.short	0x0000
        /*0032*/ 	.short	0x0000
        /*0034*/ 	.byte	0x00, 0xf5, 0x21, 0x00


	//----- nvinfo : EIATTR_SPARSE_MMA_MASK
	.align		4
.L_25:
        /*0038*/ 	.byte	0x03, 0x50
        /*003a*/ 	.short	0x0000


	//----- nvinfo : EIATTR_MAXREG_COUNT
	.align		4
        /*003c*/ 	.byte	0x03, 0x1b
        /*003e*/ 	.short	0x00ff


	//----- nvinfo : EIATTR_MERCURY_ISA_VERSION
	.align		4
        /*0040*/ 	.byte	0x03, 0x5f
        /*0042*/ 	.short	0x0101


	//----- nvinfo : EIATTR_VRC_CTA_INIT_COUNT
	.align		4
        /*0044*/ 	.byte	0x02, 0x4a
	.zero		1
	.zero		1


	//----- nvinfo : EIATTR_EXIT_INSTR_OFFSETS
	.align		4
        /*0048*/ 	.byte	0x04, 0x1c
        /*004a*/ 	.short	(.L_27 - .L_26)


	//   ....[0]....
.L_26:
        /*004c*/ 	.word	0x000000d0


	//----- nvinfo : EIATTR_CBANK_PARAM_SIZE
	.align		4
.L_27:
        /*0050*/ 	.byte	0x03, 0x19
        /*0052*/ 	.short	0x0018


	//----- nvinfo : EIATTR_PARAM_CBANK
	.align		4
        /*0054*/ 	.byte	0x04, 0x0a
        /*0056*/ 	.short	(.L_29 - .L_28)
	.align		4
.L_28:
        /*0058*/ 	.word	index@(.nv.constant0._Z4addCPiS_S_)
        /*005c*/ 	.short	0x0380
        /*005e*/ 	.short	0x0018


	//----- nvinfo : EIATTR_SW_WAR
	.align		4
.L_29:
        /*0060*/ 	.byte	0x04, 0x36
        /*0062*/ 	.short	(.L_31 - .L_30)
.L_30:
        /*0064*/ 	.word	0x00000008
.L_31:


//--------------------- .nv.info._Z4addBPiS_S_ii  --------------------------
	.section	.nv.info._Z4addBPiS_S_ii,"",@"SHT_CUDA_INFO"
	.sectionflags	@""
	.align	4


	//----- nvinfo : EIATTR_CUDA_API_VERSION
	.align		4
        /*0000*/ 	.byte	0x04, 0x37
        /*0002*/ 	.short	(.L_33 - .L_32)
.L_32:
        /*0004*/ 	.word	0x00000082


	//----- nvinfo : EIATTR_KPARAM_INFO
	.align		4
.L_33:
        /*0008*/ 	.byte	0x04, 0x17
        /*000a*/ 	.short	(.L_35 - .L_34)
.L_34:
        /*000c*/ 	.word	0x00000000
        /*0010*/ 	.short	0x0004
        /*0012*/ 	.short	0x001c
        /*0014*/ 	.byte	0x00, 0xf0, 0x11, 0x00


	//----- nvinfo : EIATTR_KPARAM_INFO
	.align		4
.L_35:
        /*0018*/ 	.byte	0x04, 0x17
        /*001a*/ 	.short	(.L_37 - .L_36)
.L_36:
        /*001c*/ 	.word	0x00000000
        /*0020*/ 	.short	0x0003
        /*0022*/ 	.short	0x0018
        /*0024*/ 	.byte	0x00, 0xf0, 0x11, 0x00


	//----- nvinfo : EIATTR_KPARAM_INFO
	.align		4
.L_37:
        /*0028*/ 	.byte	0x04, 0x17
        /*002a*/ 	.short	(.L_39 - .L_38)
.L_38:
        /*002c*/ 	.word	0x00000000
        /*0030*/ 	.short	0x0002
        /*0032*/ 	.short	0x0010
        /*0034*/ 	.byte	0x00, 0xf5, 0x21, 0x00


	//----- nvinfo : EIATTR_KPARAM_INFO
	.align		4
.L_39:
        /*0038*/ 	.byte	0x04, 0x17
        /*003a*/ 	.short	(.L_41 - .L_40)
.L_40:
        /*003c*/ 	.word	0x00000000
        /*0040*/ 	.short	0x0001
        /*0042*/ 	.short	0x0008
        /*0044*/ 	.byte	0x00, 0xf5, 0x21, 0x00


	//----- nvinfo : EIATTR_KPARAM_INFO
	.align		4
.L_41:
        /*0048*/ 	.byte	0x04, 0x17
        /*004a*/ 	.short	(.L_43 - .L_42)
.L_42:
        /*004c*/ 	.word	0x00000000
        /*0050*/ 	.short	0x0000
        /*0052*/ 	.short	0x0000
        /*0054*/ 	.byte	0x00, 0xf5, 0x21, 0x00


	//----- nvinfo : EIATTR_SPARSE_MMA_MASK
	.align		4
.L_43:
        /*0058*/ 	.byte	0x03, 0x50
        /*005a*/ 	.short	0x0000


	//----- nvinfo : EIATTR_MAXREG_COUNT
	.align		4
        /*005c*/ 	.byte	0x03, 0x1b
        /*005e*/ 	.short	0x00ff


	//----- nvinfo : EIATTR_MERCURY_ISA_VERSION
	.align		4
        /*0060*/ 	.byte	0x03, 0x5f
        /*0062*/ 	.short	0x0101


	//----- nvinfo : EIATTR_VRC_CTA_INIT_COUNT
	.align		4
        /*0064*/ 	.byte	0x02, 0x4a
	.zero		1
	.zero		1


	//----- nvinfo : EIATTR_EXIT_INSTR_OFFSETS
	.align		4
        /*0068*/ 	.byte	0x04, 0x1c
        /*006a*/ 	.short	(.L_45 - .L_44)


	//   ....[0]....
.L_44:
        /*006c*/ 	.word	0x00000030


	//   ....[1]....
        /*0070*/ 	.word	0x00000860


	//   ....[2]....
        /*0074*/ 	.word	0x00000c90


	//   ....[3]....
        /*0078*/ 	.word	0x00000f00


	//   ....[4]....
        /*007c*/ 	.word	0x00001020


	//----- nvinfo : EIATTR_CBANK_PARAM_SIZE
	.align		4
.L_45:
        /*0080*/ 	.byte	0x03, 0x19
        /*0082*/ 	.short	0x0020


	//----- nvinfo : EIATTR_PARAM_CBANK
	.align		4
        /*0084*/ 	.byte	0x04, 0x0a
        /*0086*/ 	.short	(.L_47 - .L_46)
	.align		4
.L_46:
        /*0088*/ 	.word	index@(.nv.constant0._Z4addBPiS_S_ii)
        /*008c*/ 	.short	0x0380
        /*008e*/ 	.short	0x0020


	//----- nvinfo : EIATTR_SW_WAR
	.align		4
.L_47:
        /*0090*/ 	.byte	0x04, 0x36
        /*0092*/ 	.short	(.L_49 - .L_48)
.L_48:
        /*0094*/ 	.word	0x00000008
.L_49:


//--------------------- .nv.info._Z4addAPiS_S_i   --------------------------
	.section	.nv.info._Z4addAPiS_S_i,"",@"SHT_CUDA_INFO"
	.sectionflags	@""
	.align	4


	//----- nvinfo : EIATTR_CUDA_API_VERSION
	.align		4
        /*0000*/ 	.byte	0x04, 0x37
        /*0002*/ 	.short	(.L_51 - .L_50)
.L_50:
        /*0004*/ 	.word	0x00000082


	//----- nvinfo : EIATTR_KPARAM_INFO
	.align		4
.L_51:
        /*0008*/ 	.byte	0x04, 0x17
        /*000a*/ 	.short	(.L_53 - .L_52)
.L_52:
        /*000c*/ 	.word	0x00000000
        /*0010*/ 	.short	0x0003
        /*0012*/ 	.short	0x0018
        /*0014*/ 	.byte	0x00, 0xf0, 0x11, 0x00


	//----- nvinfo : EIATTR_KPARAM_INFO
	.align		4
.L_53:
        /*0018*/ 	.byte	0x04, 0x17
        /*001a*/ 	.short	(.L_55 - .L_54)
.L_54:
        /*001c*/ 	.word	0x00000000
        /*0020*/ 	.short	0x0002
        /*0022*/ 	.short	0x0010
        /*0024*/ 	.byte	0x00, 0xf5, 0x21, 0x00


	//----- nvinfo : EIATTR_KPARAM_INFO
	.align		4
.L_55:
        /*0028*/ 	.byte	0x04, 0x17
        /*002a*/ 	.short	(.L_57 - .L_56)
.L_56:
        /*002c*/ 	.word	0x00000000
        /*0030*/ 	.short	0x0001
        /*0032*/ 	.short	0x0008
        /*0034*/ 	.byte	0x00, 0xf5, 0x21, 0x00


	//----- nvinfo : EIATTR_KPARAM_INFO
	.align		4
.L_57:
        /*0038*/ 	.byte	0x04, 0x17
        /*003a*/ 	.short	(.L_59 - .L_58)
.L_58:
        /*003c*/ 	.word	0x00000000
        /*0040*/ 	.short	0x0000
        /*0042*/ 	.short	0x0000
        /*0044*/ 	.byte	0x00, 0xf5, 0x21, 0x00


	//----- nvinfo : EIATTR_SPARSE_MMA_MASK
	.align		4
.L_59:
        /*0048*/ 	.byte	0x03, 0x50
        /*004a*/ 	.short	0x0000


	//----- nvinfo : EIATTR_MAXREG_COUNT
	.align		4
        /*004c*/ 	.byte	0x03, 0x1b
        /*004e*/ 	.short	0x00ff


	//----- nvinfo : EIATTR_MERCURY_ISA_VERSION
	.align		4
        /*0050*/ 	.byte	0x03, 0x5f
        /*0052*/ 	.short	0x0101


	//----- nvinfo : EIATTR_VRC_CTA_INIT_COUNT
	.align		4
        /*0054*/ 	.byte	0x02, 0x4a
	.zero		1
	.zero		1


	//----- nvinfo : EIATTR_EXIT_INSTR_OFFSETS
	.align		4
        /*0058*/ 	.byte	0x04, 0x1c
        /*005a*/ 	.short	(.L_61 - .L_60)


	//   ....[0]....
.L_60:
        /*005c*/ 	.word	0x00000030


	//   ....[1]....
        /*0060*/ 	.word	0x00000660


	//   ....[2]....
        /*0064*/ 	.word	0x000009f0


	//   ....[3]....
        /*0068*/ 	.word	0x00000c80


	//   ....[4]....
        /*006c*/ 	.word	0x00000e70


	//----- nvinfo : EIATTR_CBANK_PARAM_SIZE
	.align		4
.L_61:
        /*0070*/ 	.byte	0x03, 0x19
        /*0072*/ 	.short	0x001c


	//----- nvinfo : EIATTR_PARAM_CBANK
	.align		4
        /*0074*/ 	.byte	0x04, 0x0a
        /*0076*/ 	.short	(.L_63 - .L_62)
	.align		4
.L_62:
        /*0078*/ 	.word	index@(.nv.constant0._Z4addAPiS_S_i)
        /*007c*/ 	.short	0x0380
        /*007e*/ 	.short	0x001c


	//----- nvinfo : EIATTR_SW_WAR
	.align		4
.L_63:
        /*0080*/ 	.byte	0x04, 0x36
        /*0082*/ 	.short	(.L_65 - .L_64)
.L_64:
        /*0084*/ 	.word	0x00000008
.L_65:


//--------------------- .nv.callgraph             --------------------------
	.section	.nv.callgraph,"",@"SHT_CUDA_CALLGRAPH"
	.align	4
	.sectionentsize	8
	.align		4
        /*0000*/ 	.word	0x00000000
	.align		4
        /*0004*/ 	.word	0xffffffff
	.align		4
        /*0008*/ 	.word	0x00000000
	.align		4
        /*000c*/ 	.word	0xfffffffe
	.align		4
        /*0010*/ 	.word	0x00000000
	.align		4
        /*0014*/ 	.word	0xfffffffd
	.align		4
        /*0018*/ 	.word	0x00000000
	.align		4
        /*001c*/ 	.word	0xfffffffc


//--------------------- .text._Z4addCPiS_S_       --------------------------
	.section	.text._Z4addCPiS_S_,"ax",@progbits
	.align	128
        .global         _Z4addCPiS_S_
        .type           _Z4addCPiS_S_,@function
        .size           _Z4addCPiS_S_,(.L_x_13 - _Z4addCPiS_S_)
        .other          _Z4addCPiS_S_,@"STO_CUDA_ENTRY STV_DEFAULT"
_Z4addCPiS_S_:
.text._Z4addCPiS_S_:
[----:B------:R-:W-:Y:S01]  /*0000*/  LDC R1, c[0x0][0x37c] ;  /* 0x0000df00ff017b82 */ /* 0x000fe20000000800 */
[----:B------:R-:W0:Y:S07]  /*0010*/  S2R R9, SR_TID.X ;  /* 0x0000000000097919 */ /* 0x000e2e0000002100 */
[----:B------:R-:W0:Y:S01]  /*0020*/  LDC.64 R2, c[0x0][0x380] ;  /* 0x0000e000ff027b82 */ /* 0x000e220000000a00 */
[----:B------:R-:W1:Y:S07]  /*0030*/  LDCU.64 UR4, c[0x0][0x358] ;  /* 0x00006b00ff0477ac */ /* 0x000e6e0008000a00 */
[----:B------:R-:W2:Y:S08]  /*0040*/  LDC.64 R4, c[0x0][0x388] ;  /* 0x0000e200ff047b82 */ /* 0x000eb00000000a00 */
[----:B------:R-:W3:Y:S01]  /*0050*/  LDC.64 R6, c[0x0][0x390] ;  /* 0x0000e400ff067b82 */ /* 0x000ee20000000a00 */
[----:B0-----:R-:W-:-:S04]  /*0060*/  IMAD.WIDE.U32 R2, R9, 0x4, R2 ;  /* 0x0000000409027825 */ /* 0x001fc800078e0002 */
[C---:B--2---:R-:W-:Y:S02]  /*0070*/  IMAD.WIDE.U32 R4, R9.reuse, 0x4, R4 ;  /* 0x0000000409047825 */ /* 0x044fe400078e0004 */
[----:B-1----:R-:W2:Y:S04]  /*0080*/  LDG.E R2, desc[UR4][R2.64] ;  /* 0x0000000402027981 */ /* 0x002ea8000c1e1900 */
[----:B------:R-:W2:Y:S01]  /*0090*/  LDG.E R5, desc[UR4][R4.64] ;  /* 0x0000000404057981 */ /* 0x000ea2000c1e1900 */
[----:B---3--:R-:W-:Y:S01]  /*00a0*/  IMAD.WIDE.U32 R6, R9, 0x4, R6 ;  /* 0x0000000409067825 */ /* 0x008fe200078e0006 */
[----:B--2---:R-:W-:-:S05]  /*00b0*/  IADD3 R9, PT, PT, R2, R5, RZ ;  /* 0x0000000502097210 */ /* 0x004fca0007ffe0ff */
[----:B------:R-:W-:Y:S01]  /*00c0*/  STG.E desc[UR4][R6.64], R9 ;  /* 0x0000000906007986 */ /* 0x000fe2000c101904 */
[----:B------:R-:W-:Y:S05]  /*00d0*/  EXIT ;  /* 0x000000000000794d */ /* 0x000fea0003800000 */
.L_x_0:
[----:B------:R-:W-:-:S00]  /*00e0*/  BRA `(.L_x_0) ;  /* 0xfffffffc00fc7947 */ /* 0x000fc0000383ffff */
[----:B------:R-:W-:-:S00]  /*00f0*/  NOP ;  /* 0x0000000000007918 */ /* 0x000fc00000000000 */
        /* <DEDUP_REMOVED lines=8> */
.L_x_13:


//--------------------- .text._Z4addBPiS_S_ii     --------------------------
	.section	.text._Z4addBPiS_S_ii,"ax",@progbits
	.align	128
        .global         _Z4addBPiS_S_ii
        .type           _Z4addBPiS_S_ii,@function
        .size           _Z4addBPiS_S_ii,(.L_x_14 - _Z4addBPiS_S_ii)
        .other          _Z4addBPiS_S_ii,@"STO_CUDA_ENTRY STV_DEFAULT"
_Z4addBPiS_S_ii:
.text._Z4addBPiS_S_ii:
[----:B------:R-:W-:Y:S08]  /*0000*/  LDC R1, c[0x0][0x37c] ;  /* 0x0000df00ff017b82 */ /* 0x000ff00000000800 */
[----:B------:R-:W0:Y:S02]  /*0010*/  LDC R2, c[0x0][0x398] ;  /* 0x0000e600ff027b82 */ /* 0x000e240000000800 */
[----:B0-----:R-:W-:-:S13]  /*0020*/  ISETP.GE.AND P0, PT, R2, 0x1, PT ;  /* 0x000000010200780c */ /* 0x001fda0003f06270 */
[----:B------:R-:W-:Y:S05]  /*0030*/  @!P0 EXIT ;  /* 0x000000000000894d */ /* 0x000fea0003800000 */
[----:B------:R-:W0:Y:S01]  /*0040*/  S2R R3, SR_TID.X ;  /* 0x0000000000037919 */ /* 0x000e220000002100 */
[C---:B------:R-:W-:Y:S01]  /*0050*/  ISETP.GE.U32.AND P1, PT, R2.reuse, 0x10, PT ;  /* 0x000000100200780c */ /* 0x040fe20003f26070 */
[----:B------:R-:W1:Y:S01]  /*0060*/  LDCU.64 UR4, c[0x0][0x358] ;  /* 0x00006b00ff0477ac */ /* 0x000e620008000a00 */
[----:B------:R-:W-:Y:S01]  /*0070*/  LOP3.LUT R7, R2, 0xf, RZ, 0xc0, !PT ;  /* 0x0000000f02077812 */ /* 0x000fe200078ec0ff */
[----:B------:R-:W-:-:S03]  /*0080*/  HFMA2 R0, -RZ, RZ, 0, 0 ;  /* 0x00000000ff007431 */ /* 0x000fc600000001ff */
[----:B------:R-:W-:-:S07]  /*0090*/  ISETP.NE.AND P0, PT, R7, RZ, PT ;  /* 0x000000ff0700720c */ /* 0x000fce0003f05270 */
[----:B------:R-:W-:Y:S06]  /*00a0*/  @!P1 BRA `(.L_x_1) ;  /* 0x0000000400ec9947 */ /* 0x000fec0003800000 */
[----:B------:R-:W-:Y:S02]  /*00b0*/  LOP3.LUT R0, R2, 0x7ffffff0, RZ, 0xc0, !PT ;  /* 0x7ffffff002007812 */ /* 0x000fe400078ec0ff */
[----:B0-----:R-:W-:Y:S02]  /*00c0*/  MOV R4, R3 ;  /* 0x0000000300047202 */ /* 0x001fe40000000f00 */
[----:B------:R-:W-:-:S07]  /*00d0*/  IADD3 R6, PT, PT, -R0, RZ, RZ ;  /* 0x000000ff00067210 */ /* 0x000fce0007ffe1ff */
.L_x_2:
[----:B------:R-:W0:Y:S08]  /*00e0*/  LDC.64 R12, c[0x0][0x380] ;  /* 0x0000e000ff0c7b82 */ /* 0x000e300000000a00 */
[----:B------:R-:W2:Y:S08]  /*00f0*/  LDC.64 R10, c[0x0][0x388] ;  /* 0x0000e200ff0a7b82 */ /* 0x000eb00000000a00 */
[----:B---3--:R-:W3:Y:S01]  /*0100*/  LDC.64 R8, c[0x0][0x390] ;  /* 0x0000e400ff087b82 */ /* 0x008ee20000000a00 */
[----:B0-----:R-:W-:-:S07]  /*0110*/  IMAD.WIDE R12, R4, 0x4, R12 ;  /* 0x00000004040c7825 */ /* 0x001fce00078e020c */
[----:B------:R-:W0:Y:S01]  /*0120*/  LDC R5, c[0x0][0x39c] ;  /* 0x0000e700ff057b82 */ /* 0x000e220000000800 */
[----:B-1----:R-:W4:Y:S01]  /*0130*/  LDG.E R14, desc[UR4][R12.64] ;  /* 0x000000040c0e7981 */ /* 0x002f22000c1e1900 */
[----:B--2---:R-:W-:-:S05]  /*0140*/  IMAD.WIDE R10, R4, 0x4, R10 ;  /* 0x00000004040a7825 */ /* 0x004fca00078e020a */
[----:B------:R-:W4:Y:S01]  /*0150*/  LDG.E R15, desc[UR4][R10.64] ;  /* 0x000000040a0f7981 */ /* 0x000f22000c1e1900 */
[----:B---3--:R-:W-:-:S04]  /*0160*/  IMAD.WIDE R8, R4, 0x4, R8 ;  /* 0x0000000404087825 */ /* 0x008fc800078e0208 */
[----:B0-----:R-:W-:Y:S01]  /*0170*/  IMAD.WIDE R16, R5, 0x4, R12 ;  /* 0x0000000405107825 */ /* 0x001fe200078e020c */
[----:B----4-:R-:W-:-:S03]  /*0180*/  IADD3 R23, PT, PT, R14, R15, RZ ;  /* 0x0000000f0e177210 */ /* 0x010fc60007ffe0ff */
[C---:B------:R-:W-:Y:S02]  /*0190*/  IMAD.WIDE R14, R5.reuse, 0x4, R10 ;  /* 0x00000004050e7825 */ /* 0x040fe400078e020a */
[----:B------:R0:W-:Y:S04]  /*01a0*/  STG.E desc[UR4][R8.64], R23 ;  /* 0x0000001708007986 */ /* 0x0001e8000c101904 */
[----:B------:R-:W2:Y:S04]  /*01b0*/  LDG.E R18, desc[UR4][R16.64] ;  /* 0x0000000410127981 */ /* 0x000ea8000c1e1900 */
[----:B------:R-:W2:Y:S01]  /*01c0*/  LDG.E R19, desc[UR4][R14.64] ;  /* 0x000000040e137981 */ /* 0x000ea2000c1e1900 */
[----:B------:R-:W-:-:S04]  /*01d0*/  IMAD.WIDE R12, R5, 0x4, R8 ;  /* 0x00000004050c7825 */ /* 0x000fc800078e0208 */
[----:B------:R-:W-:Y:S01]  /*01e0*/  IMAD.WIDE R10, R5, 0x4, R16 ;  /* 0x00000004050a7825 */ /* 0x000fe200078e0210 */
[----:B--2---:R-:W-:-:S03]  /*01f0*/  IADD3 R25, PT, PT, R18, R19, RZ ;  /* 0x0000001312197210 */ /* 0x004fc60007ffe0ff */
[C---:B------:R-:W-:Y:S02]  /*0200*/  IMAD.WIDE R18, R5.reuse, 0x4, R14 ;  /* 0x0000000405127825 */ /* 0x040fe400078e020e */
[----:B------:R1:W-:Y:S04]  /*0210*/  STG.E desc[UR4][R12.64], R25 ;  /* 0x000000190c007986 */ /* 0x0003e8000c101904 */
[----:B------:R-:W2:Y:S04]  /*0220*/  LDG.E R22, desc[UR4][R10.64] ;  /* 0x000000040a167981 */ /* 0x000ea8000c1e1900 */
[----:B------:R-:W2:Y:S01]  /*0230*/  LDG.E R27, desc[UR4][R18.64] ;  /* 0x00000004121b7981 */ /* 0x000ea2000c1e1900 */
[----:B------:R-:W-:-:S04]  /*0240*/  IMAD.WIDE R20, R5, 0x4, R12 ;  /* 0x0000000405147825 */ /* 0x000fc800078e020c */
[----:B------:R-:W-:-:S04]  /*0250*/  IMAD.WIDE R16, R5, 0x4, R10 ;  /* 0x0000000405107825 */ /* 0x000fc800078e020a */
[----:B0-----:R-:W-:Y:S01]  /*0260*/  IMAD.WIDE R8, R5, 0x4, R18 ;  /* 0x0000000405087825 */ /* 0x001fe200078e0212 */
[----:B--2---:R-:W-:-:S05]  /*0270*/  IADD3 R27, PT, PT, R22, R27, RZ ;  /* 0x0000001b161b7210 */ /* 0x004fca0007ffe0ff */
[----:B------:R0:W-:Y:S04]  /*0280*/  STG.E desc[UR4][R20.64], R27 ;  /* 0x0000001b14007986 */ /* 0x0001e8000c101904 */
[----:B------:R-:W2:Y:S04]  /*0290*/  LDG.E R22, desc[UR4][R16.64] ;  /* 0x0000000410167981 */ /* 0x000ea8000c1e1900 */
[----:B------:R-:W2:Y:S01]  /*02a0*/  LDG.E R23, desc[UR4][R8.64] ;  /* 0x0000000408177981 */ /* 0x000ea2000c1e1900 */
[----:B------:R-:W-:-:S04]  /*02b0*/  IMAD.WIDE R14, R5, 0x4, R20 ;  /* 0x00000004050e7825 */ /* 0x000fc800078e0214 */
[----:B------:R-:W-:-:S04]  /*02c0*/  IMAD.WIDE R10, R5, 0x4, R16 ;  /* 0x00000004050a7825 */ /* 0x000fc800078e0210 */
[----:B-1----:R-:W-:Y:S01]  /*02d0*/  IMAD.WIDE R12, R5, 0x4, R8 ;  /* 0x00000004050c7825 */ /* 0x002fe200078e0208 */
[----:B--2---:R-:W-:-:S05]  /*02e0*/  IADD3 R23, PT, PT, R22, R23, RZ ;  /* 0x0000001716177210 */ /* 0x004fca0007ffe0ff */
[----:B------:R1:W-:Y:S04]  /*02f0*/  STG.E desc[UR4][R14.64], R23 ;  /* 0x000000170e007986 */ /* 0x0003e8000c101904 */
[----:B------:R-:W2:Y:S04]  /*0300*/  LDG.E R22, desc[UR4][R10.64] ;  /* 0x000000040a167981 */ /* 0x000ea8000c1e1900 */
[----:B------:R-:W2:Y:S01]  /*0310*/  LDG.E R25, desc[UR4][R12.64] ;  /* 0x000000040c197981 */ /* 0x000ea2000c1e1900 */
[----:B------:R-:W-:-:S04]  /*0320*/  IMAD.WIDE R18, R5, 0x4, R14 ;  /* 0x0000000405127825 */ /* 0x000fc800078e020e */
[----:B------:R-:W-:-:S04]  /*0330*/  IMAD.WIDE R16, R5, 0x4, R10 ;  /* 0x0000000405107825 */ /* 0x000fc800078e020a */
[----:B------:R-:W-:Y:S01]  /*0340*/  IMAD.WIDE R8, R5, 0x4, R12 ;  /* 0x0000000405087825 */ /* 0x000fe200078e020c */
[----:B--2---:R-:W-:-:S05]  /*0350*/  IADD3 R25, PT, PT, R22, R25, RZ ;  /* 0x0000001916197210 */ /* 0x004fca0007ffe0ff */
[----:B------:R2:W-:Y:S04]  /*0360*/  STG.E desc[UR4][R18.64], R25 ;  /* 0x0000001912007986 */ /* 0x0005e8000c101904 */
[----:B------:R-:W3:Y:S04]  /*0370*/  LDG.E R22, desc[UR4][R16.64] ;  /* 0x0000000410167981 */ /* 0x000ee8000c1e1900 */
[----:B0-----:R-:W3:Y:S01]  /*0380*/  LDG.E R27, desc[UR4][R8.64] ;  /* 0x00000004081b7981 */ /* 0x001ee2000c1e1900 */
[----:B------:R-:W-:-:S04]  /*0390*/  IMAD.WIDE R20, R5, 0x4, R18 ;  /* 0x0000000405147825 */ /* 0x000fc800078e0212 */
[----:B------:R-:W-:-:S04]  /*03a0*/  IMAD.WIDE R10, R5, 0x4, R16 ;  /* 0x00000004050a7825 */ /* 0x000fc800078e0210 */
[----:B------:R-:W-:Y:S01]  /*03b0*/  IMAD.WIDE R12, R5, 0x4, R8 ;  /* 0x00000004050c7825 */ /* 0x000fe200078e0208 */
[----:B---3--:R-:W-:-:S05]  /*03c0*/  IADD3 R27, PT, PT, R22, R27, RZ ;  /* 0x0000001b161b7210 */ /* 0x008fca0007ffe0ff */
[----:B------:R0:W-:Y:S04]  /*03d0*/  STG.E desc[UR4][R20.64], R27 ;  /* 0x0000001b14007986 */ /* 0x0001e8000c101904 */
[----:B------:R-:W3:Y:S04]  /*03e0*/  LDG.E R22, desc[UR4][R10.64] ;  /* 0x000000040a167981 */ /* 0x000ee8000c1e1900 */
[----:B-1----:R-:W3:Y:S01]  /*03f0*/  LDG.E R23, desc[UR4][R12.64] ;  /* 0x000000040c177981 */ /* 0x002ee2000c1e1900 */
[----:B------:R-:W-:-:S04]  /*0400*/  IMAD.WIDE R14, R5, 0x4, R20 ;  /* 0x00000004050e7825 */ /* 0x000fc800078e0214 */
[----:B------:R-:W-:-:S04]  /*0410*/  IMAD.WIDE R16, R5, 0x4, R10 ;  /* 0x0000000405107825 */ /* 0x000fc800078e020a */
[----:B------:R-:W-:Y:S01]  /*0420*/  IMAD.WIDE R8, R5, 0x4, R12 ;  /* 0x0000000405087825 */ /* 0x000fe200078e020c */
[----:B---3--:R-:W-:-:S05]  /*0430*/  IADD3 R23, PT, PT, R22, R23, RZ ;  /* 0x0000001716177210 */ /* 0x008fca0007ffe0ff */
[----:B------:R1:W-:Y:S04]  /*0440*/  STG.E desc[UR4][R14.64], R23 ;  /* 0x000000170e007986 */ /* 0x0003e8000c101904 */
[----:B------:R-:W3:Y:S04]  /*0450*/  LDG.E R22, desc[UR4][R16.64] ;  /* 0x0000000410167981 */ /* 0x000ee8000c1e1900 */
[----:B--2---:R-:W3:Y:S01]  /*0460*/  LDG.E R25, desc[UR4][R8.64] ;  /* 0x0000000408197981 */ /* 0x004ee2000c1e1900 */
[----:B------:R-:W-:-:S04]  /*0470*/  IMAD.WIDE R18, R5, 0x4, R14 ;  /* 0x0000000405127825 */ /* 0x000fc800078e020e */
[----:B------:R-:W-:-:S04]  /*0480*/  IMAD.WIDE R10, R5, 0x4, R16 ;  /* 0x00000004050a7825 */ /* 0x000fc800078e0210 */
[----:B------:R-:W-:Y:S01]  /*0490*/  IMAD.WIDE R12, R5, 0x4, R8 ;  /* 0x00000004050c7825 */ /* 0x000fe200078e0208 */
[----:B---3--:R-:W-:-:S05]  /*04a0*/  IADD3 R25, PT, PT, R22, R25, RZ ;  /* 0x0000001916197210 */ /* 0x008fca0007ffe0ff */
[----:B------:R2:W-:Y:S04]  /*04b0*/  STG.E desc[UR4][R18.64], R25 ;  /* 0x0000001912007986 */ /* 0x0005e8000c101904 */
[----:B------:R-:W3:Y:S04]  /*04c0*/  LDG.E R22, desc[UR4][R10.64] ;  /* 0x000000040a167981 */ /* 0x000ee8000c1e1900 */
[----:B0-----:R-:W3:Y:S01]  /*04d0*/  LDG.E R27, desc[UR4][R12.64] ;  /* 0x000000040c1b7981 */ /* 0x001ee2000c1e1900 */
[----:B------:R-:W-:-:S04]  /*04e0*/  IMAD.WIDE R20, R5, 0x4, R18 ;  /* 0x0000000405147825 */ /* 0x000fc800078e0212 */
[----:B-1----:R-:W-:-:S04]  /*04f0*/  IMAD.WIDE R14, R5, 0x4, R10 ;  /* 0x00000004050e7825 */ /* 0x002fc800078e020a */
[----:B------:R-:W-:Y:S01]  /*0500*/  IMAD.WIDE R8, R5, 0x4, R12 ;  /* 0x0000000405087825 */ /* 0x000fe200078e020c */
[----:B---3--:R-:W-:-:S05]  /*0510*/  IADD3 R27, PT, PT, R22, R27, RZ ;  /* 0x0000001b161b7210 */ /* 0x008fca0007ffe0ff */
[----:B------:R0:W-:Y:S04]  /*0520*/  STG.E desc[UR4][R20.64], R27 ;  /* 0x0000001b14007986 */ /* 0x0001e8000c101904 */
[----:B------:R-:W3:Y:S04]  /*0530*/  LDG.E R22, desc[UR4][R14.64] ;  /* 0x000000040e167981 */ /* 0x000ee8000c1e1900 */
[----:B------:R-:W3:Y:S01]  /*0540*/  LDG.E R23, desc[UR4][R8.64] ;  /* 0x0000000408177981 */ /* 0x000ee2000c1e1900 */
        /* <DEDUP_REMOVED lines=40> */
[----:B------:R-:W2:Y:S04]  /*07d0*/  LDG.E R14, desc[UR4][R14.64] ;  /* 0x000000040e0e7981 */ /* 0x000ea8000c1e1900 */
[----:B------:R-:W2:Y:S01]  /*07e0*/  LDG.E R9, desc[UR4][R8.64] ;  /* 0x0000000408097981 */ /* 0x000ea2000c1e1900 */
[----:B------:R-:W-:-:S04]  /*07f0*/  IADD3 R6, PT, PT, R6, 0x10, RZ ;  /* 0x0000001006067810 */ /* 0x000fc80007ffe0ff */
[----:B------:R-:W-:Y:S01]  /*0800*/  ISETP.NE.AND P1, PT, R6, RZ, PT ;  /* 0x000000ff0600720c */ /* 0x000fe20003f25270 */
[C---:B-1----:R-:W-:Y:S01]  /*0810*/  IMAD.WIDE R16, R5.reuse, 0x4, R20 ;  /* 0x0000000405107825 */ /* 0x042fe200078e0214 */
[----:B------:R-:W-:Y:S02]  /*0820*/  LEA R4, R5, R4, 0x4 ;  /* 0x0000000405047211 */ /* 0x000fe400078e20ff */
[----:B--2---:R-:W-:-:S05]  /*0830*/  IADD3 R19, PT, PT, R14, R9, RZ ;  /* 0x000000090e137210 */ /* 0x004fca0007ffe0ff */
[----:B------:R3:W-:Y:S04]  /*0840*/  STG.E desc[UR4][R16.64], R19 ;  /* 0x0000001310007986 */ /* 0x0007e8000c101904 */
[----:B------:R-:W-:Y:S05]  /*0850*/  @P1 BRA `(.L_x_2) ;  /* 0xfffffff800201947 */ /* 0x000fea000383ffff */
.L_x_1:
[----:B-1----:R-:W-:Y:S05]  /*0860*/  @!P0 EXIT ;  /* 0x000000000000894d */ /* 0x002fea0003800000 */
[----:B------:R-:W-:Y:S02]  /*0870*/  ISETP.GE.U32.AND P0, PT, R7, 0x8, PT ;  /* 0x000000080700780c */ /* 0x000fe40003f06070 */
[----:B------:R-:W-:-:S04]  /*0880*/  LOP3.LUT R5, R2, 0x7, RZ, 0xc0, !PT ;  /* 0x0000000702057812 */ /* 0x000fc800078ec0ff */
[----:B------:R-:W-:-:S07]  /*0890*/  ISETP.NE.AND P1, PT, R5, RZ, PT ;  /* 0x000000ff0500720c */ /* 0x000fce0003f25270 */
[----:B------:R-:W-:Y:S06]  /*08a0*/  @!P0 BRA `(.L_x_3) ;  /* 0x0000000000f88947 */ /* 0x000fec0003800000 */
[----:B------:R-:W0:Y:S08]  /*08b0*/  LDC R4, c[0x0][0x39c] ;  /* 0x0000e700ff047b82 */ /* 0x000e300000000800 */
[----:B------:R-:W1:Y:S08]  /*08c0*/  LDC.64 R10, c[0x0][0x380] ;  /* 0x0000e000ff0a7b82 */ /* 0x000e700000000a00 */
[----:B------:R-:W2:Y:S01]  /*08d0*/  LDC.64 R12, c[0x0][0x388] ;  /* 0x0000e200ff0c7b82 */ /* 0x000ea20000000a00 */
[----:B0-----:R-:W-:-:S07]  /*08e0*/  IMAD R9, R0, R4, R3 ;  /* 0x0000000400097224 */ /* 0x001fce00078e0203 */
[----:B------:R-:W0:Y:S01]  /*08f0*/  LDC.64 R6, c[0x0][0x390] ;  /* 0x0000e400ff067b82 */ /* 0x000e220000000a00 */
[----:B-1----:R-:W-:-:S05]  /*0900*/  IMAD.WIDE R10, R9, 0x4, R10 ;  /* 0x00000004090a7825 */ /* 0x002fca00078e020a */
[----:B------:R-:W4:Y:S01]  /*0910*/  LDG.E R8, desc[UR4][R10.64] ;  /* 0x000000040a087981 */ /* 0x000f22000c1e1900 */
        /* <DEDUP_REMOVED lines=49> */
[----:B------:R-:W2:Y:S04]  /*0c30*/  LDG.E R8, desc[UR4][R8.64] ;  /* 0x0000000408087981 */ /* 0x000ea8000c1e1900 */
[----:B------:R-:W2:Y:S01]  /*0c40*/  LDG.E R15, desc[UR4][R14.64] ;  /* 0x000000040e0f7981 */ /* 0x000ea2000c1e1900 */
[----:B------:R-:W-:Y:S01]  /*0c50*/  IMAD.WIDE R16, R4, 0x4, R6 ;  /* 0x0000000404107825 */ /* 0x000fe200078e0206 */
[----:B------:R-:W-:-:S02]  /*0c60*/  IADD3 R0, PT, PT, R0, 0x8, RZ ;  /* 0x0000000800007810 */ /* 0x000fc40007ffe0ff */
[----:B--2---:R-:W-:-:S05]  /*0c70*/  IADD3 R11, PT, PT, R8, R15, RZ ;  /* 0x0000000f080b7210 */ /* 0x004fca0007ffe0ff */
[----:B------:R1:W-:Y:S02]  /*0c80*/  STG.E desc[UR4][R16.64], R11 ;  /* 0x0000000b10007986 */ /* 0x0003e4000c101904 */
.L_x_3:
[----:B------:R-:W-:Y:S05]  /*0c90*/  @!P1 EXIT ;  /* 0x000000000000994d */ /* 0x000fea0003800000 */
[----:B------:R-:W-:Y:S02]  /*0ca0*/  ISETP.GE.U32.AND P0, PT, R5, 0x4, PT ;  /* 0x000000040500780c */ /* 0x000fe40003f06070 */
[----:B------:R-:W-:-:S04]  /*0cb0*/  LOP3.LUT R2, R2, 0x3, RZ, 0xc0, !PT ;  /* 0x0000000302027812 */ /* 0x000fc800078ec0ff */
[----:B------:R-:W-:-:S07]  /*0cc0*/  ISETP.NE.AND P1, PT, R2, RZ, PT ;  /* 0x000000ff0200720c */ /* 0x000fce0003f25270 */
[----:B------:R-:W-:Y:S06]  /*0cd0*/  @!P0 BRA `(.L_x_4) ;  /* 0x0000000000888947 */ /* 0x000fec0003800000 */
[----:B------:R-:W0:Y:S08]  /*0ce0*/  LDC R4, c[0x0][0x39c] ;  /* 0x0000e700ff047b82 */ /* 0x000e300000000800 */
[----:B-1----:R-:W1:Y:S08]  /*0cf0*/  LDC.64 R6, c[0x0][0x380] ;  /* 0x0000e000ff067b82 */ /* 0x002e700000000a00 */
[----:B------:R-:W2:Y:S01]  /*0d00*/  LDC.64 R8, c[0x0][0x388] ;  /* 0x0000e200ff087b82 */ /* 0x000ea20000000a00 */
[----:B0-----:R-:W-:-:S07]  /*0d10*/  IMAD R13, R0, R4, R3 ;  /* 0x00000004000d7224 */ /* 0x001fce00078e0203 */
[----:B------:R-:W0:Y:S01]  /*0d20*/  LDC.64 R10, c[0x0][0x390] ;  /* 0x0000e400ff0a7b82 */ /* 0x000e220000000a00 */
[----:B-1----:R-:W-:-:S05]  /*0d30*/  IMAD.WIDE R6, R13, 0x4, R6 ;  /* 0x000000040d067825 */ /* 0x002fca00078e0206 */
[----:B------:R-:W4:Y:S01]  /*0d40*/  LDG.E R5, desc[UR4][R6.64] ;  /* 0x0000000406057981 */ /* 0x000f22000c1e1900 */
[----:B--2---:R-:W-:-:S05]  /*0d50*/  IMAD.WIDE R8, R13, 0x4, R8 ;  /* 0x000000040d087825 */ /* 0x004fca00078e0208 */
[----:B------:R-:W4:Y:S01]  /*0d60*/  LDG.E R12, desc[UR4][R8.64] ;  /* 0x00000004080c7981 */ /* 0x000f22000c1e1900 */
[----:B------:R-:W-:-:S04]  /*0d70*/  IMAD.WIDE R14, R4, 0x4, R8 ;  /* 0x00000004040e7825 */ /* 0x000fc800078e0208 */
[----:B0-----:R-:W-:Y:S01]  /*0d80*/  IMAD.WIDE R10, R13, 0x4, R10 ;  /* 0x000000040d0a7825 */ /* 0x001fe200078e020a */
[----:B----4-:R-:W-:-:S03]  /*0d90*/  IADD3 R5, PT, PT, R5, R12, RZ ;  /* 0x0000000c05057210 */ /* 0x010fc60007ffe0ff */
[C---:B------:R-:W-:Y:S02]  /*0da0*/  IMAD.WIDE R12, R4.reuse, 0x4, R6 ;  /* 0x00000004040c7825 */ /* 0x040fe400078e0206 */
[----:B------:R0:W-:Y:S04]  /*0db0*/  STG.E desc[UR4][R10.64], R5 ;  /* 0x000000050a007986 */ /* 0x0001e8000c101904 */
[----:B------:R-:W2:Y:S04]  /*0dc0*/  LDG.E R18, desc[UR4][R12.64] ;  /* 0x000000040c127981 */ /* 0x000ea8000c1e1900 */
[----:B---3--:R-:W2:Y:S01]  /*0dd0*/  LDG.E R19, desc[UR4][R14.64] ;  /* 0x000000040e137981 */ /* 0x008ea2000c1e1900 */
[----:B------:R-:W-:-:S04]  /*0de0*/  IMAD.WIDE R16, R4, 0x4, R10 ;  /* 0x0000000404107825 */ /* 0x000fc800078e020a */
[----:B------:R-:W-:-:S04]  /*0df0*/  IMAD.WIDE R6, R4, 0x4, R12 ;  /* 0x0000000404067825 */ /* 0x000fc800078e020c */
[----:B------:R-:W-:Y:S01]  /*0e00*/  IMAD.WIDE R8, R4, 0x4, R14 ;  /* 0x0000000404087825 */ /* 0x000fe200078e020e */
[----:B--2---:R-:W-:-:S05]  /*0e10*/  IADD3 R21, PT, PT, R18, R19, RZ ;  /* 0x0000001312157210 */ /* 0x004fca0007ffe0ff */
[----:B------:R2:W-:Y:S04]  /*0e20*/  STG.E desc[UR4][R16.64], R21 ;  /* 0x0000001510007986 */ /* 0x0005e8000c101904 */
[----:B------:R-:W3:Y:S04]  /*0e30*/  LDG.E R20, desc[UR4][R6.64] ;  /* 0x0000000406147981 */ /* 0x000ee8000c1e1900 */
[----:B------:R-:W3:Y:S01]  /*0e40*/  LDG.E R23, desc[UR4][R8.64] ;  /* 0x0000000408177981 */ /* 0x000ee2000c1e1900 */
[----:B------:R-:W-:-:S04]  /*0e50*/  IMAD.WIDE R18, R4, 0x4, R16 ;  /* 0x0000000404127825 */ /* 0x000fc800078e0210 */
[----:B0-----:R-:W-:-:S04]  /*0e60*/  IMAD.WIDE R10, R4, 0x4, R6 ;  /* 0x00000004040a7825 */ /* 0x001fc800078e0206 */
[----:B------:R-:W-:Y:S01]  /*0e70*/  IMAD.WIDE R12, R4, 0x4, R8 ;  /* 0x00000004040c7825 */ /* 0x000fe200078e0208 */
[----:B---3--:R-:W-:-:S05]  /*0e80*/  IADD3 R23, PT, PT, R20, R23, RZ ;  /* 0x0000001714177210 */ /* 0x008fca0007ffe0ff */
[----:B------:R2:W-:Y:S04]  /*0e90*/  STG.E desc[UR4][R18.64], R23 ;  /* 0x0000001712007986 */ /* 0x0005e8000c101904 */
[----:B------:R-:W3:Y:S04]  /*0ea0*/  LDG.E R10, desc[UR4][R10.64] ;  /* 0x000000040a0a7981 */ /* 0x000ee8000c1e1900 */
[----:B------:R-:W3:Y:S01]  /*0eb0*/  LDG.E R13, desc[UR4][R12.64] ;  /* 0x000000040c0d7981 */ /* 0x000ee2000c1e1900 */
[----:B------:R-:W-:Y:S01]  /*0ec0*/  IMAD.WIDE R4, R4, 0x4, R18 ;  /* 0x0000000404047825 */ /* 0x000fe200078e0212 */
[----:B------:R-:W-:-:S02]  /*0ed0*/  IADD3 R0, PT, PT, R0, 0x4, RZ ;  /* 0x0000000400007810 */ /* 0x000fc40007ffe0ff */
[----:B---3--:R-:W-:-:S05]  /*0ee0*/  IADD3 R15, PT, PT, R10, R13, RZ ;  /* 0x0000000d0a0f7210 */ /* 0x008fca0007ffe0ff */
[----:B------:R2:W-:Y:S02]  /*0ef0*/  STG.E desc[UR4][R4.64], R15 ;  /* 0x0000000f04007986 */ /* 0x0005e4000c101904 */
.L_x_4:
[----:B------:R-:W-:Y:S05]  /*0f00*/  @!P1 EXIT ;  /* 0x000000000000994d */ /* 0x000fea0003800000 */
[----:B------:R-:W4:Y:S01]  /*0f10*/  LDC.64 R12, c[0x0][0x390] ;  /* 0x0000e400ff0c7b82 */ /* 0x000f220000000a00 */
[----:B------:R-:W0:Y:S07]  /*0f20*/  LDCU UR6, c[0x0][0x39c] ;  /* 0x00007380ff0677ac */ /* 0x000e2e0008000800 */
[----:B------:R-:W3:Y:S08]  /*0f30*/  LDC.64 R8, c[0x0][0x380] ;  /* 0x0000e000ff087b82 */ /* 0x000ef00000000a00 */
[----:B-1----:R-:W1:Y:S01]  /*0f40*/  LDC.64 R10, c[0x0][0x388] ;  /* 0x0000e200ff0a7b82 */ /* 0x002e620000000a00 */
[----:B0-2---:R-:W-:Y:S01]  /*0f50*/  IMAD R15, R0, UR6, R3 ;  /* 0x00000006000f7c24 */ /* 0x005fe2000f8e0203 */
[----:B------:R-:W-:-:S07]  /*0f60*/  IADD3 R0, PT, PT, -R2, RZ, RZ ;  /* 0x000000ff02007210 */ /* 0x000fce0007ffe1ff */
.L_x_5:
[----:B---3--:R-:W-:-:S04]  /*0f70*/  IMAD.WIDE R2, R15, 0x4, R8 ;  /* 0x000000040f027825 */ /* 0x008fc800078e0208 */
[C---:B-1----:R-:W-:Y:S02]  /*0f80*/  IMAD.WIDE R4, R15.reuse, 0x4, R10 ;  /* 0x000000040f047825 */ /* 0x042fe400078e020a */
[----:B------:R-:W2:Y:S04]  /*0f90*/  LDG.E R2, desc[UR4][R2.64] ;  /* 0x0000000402027981 */ /* 0x000ea8000c1e1900 */
[----:B------:R-:W2:Y:S01]  /*0fa0*/  LDG.E R5, desc[UR4][R4.64] ;  /* 0x0000000404057981 */ /* 0x000ea2000c1e1900 */
[----:B------:R-:W-:Y:S01]  /*0fb0*/  IADD3 R0, PT, PT, R0, 0x1, RZ ;  /* 0x0000000100007810 */ /* 0x000fe20007ffe0ff */
[C---:B0---4-:R-:W-:Y:S01]  /*0fc0*/  IMAD.WIDE R6, R15.reuse, 0x4, R12 ;  /* 0x000000040f067825 */ /* 0x051fe200078e020c */
[----:B------:R-:W-:Y:S02]  /*0fd0*/  IADD3 R15, PT, PT, R15, UR6, RZ ;  /* 0x000000060f0f7c10 */ /* 0x000fe4000fffe0ff */
[----:B------:R-:W-:-:S02]  /*0fe0*/  ISETP.NE.AND P0, PT, R0, RZ, PT ;  /* 0x000000ff0000720c */ /* 0x000fc40003f05270 */
[----:B--2---:R-:W-:-:S05]  /*0ff0*/  IADD3 R17, PT, PT, R2, R5, RZ ;  /* 0x0000000502117210 */ /* 0x004fca0007ffe0ff */
[----:B------:R0:W-:Y:S06]  /*1000*/  STG.E desc[UR4][R6.64], R17 ;  /* 0x0000001106007986 */ /* 0x0001ec000c101904 */
[----:B------:R-:W-:Y:S05]  /*1010*/  @P0 BRA `(.L_x_5) ;  /* 0xfffffffc00d40947 */ /* 0x000fea000383ffff */
[----:B------:R-:W-:Y:S05]  /*1020*/  EXIT ;  /* 0x000000000000794d */ /* 0x000fea0003800000 */
.L_x_6:
        /* <DEDUP_REMOVED lines=13> */
.L_x_14:


//--------------------- .text._Z4addAPiS_S_i      --------------------------
	.section	.text._Z4addAPiS_S_i,"ax",@progbits
	.align	128
        .global         _Z4addAPiS_S_i
        .type           _Z4addAPiS_S_i,@function
        .size           _Z4addAPiS_S_i,(.L_x_15 - _Z4addAPiS_S_i)
        .other          _Z4addAPiS_S_i,@"STO_CUDA_ENTRY STV_DEFAULT"
_Z4addAPiS_S_i:
.text._Z4addAPiS_S_i:
        /* <DEDUP_REMOVED lines=8> */
[----:B------:R-:W-:-:S03]  /*0080*/  IMAD.MOV.U32 R3, RZ, RZ, RZ ;  /* 0x000000ffff037224 */ /* 0x000fc600078e00ff */
[----:B------:R-:W-:Y:S01]  /*0090*/  ISETP.NE.AND P0, PT, R14, RZ, PT ;  /* 0x000000ff0e00720c */ /* 0x000fe20003f05270 */
[----:B0-----:R-:W-:-:S06]  /*00a0*/  IMAD R0, R5, R2, RZ ;  /* 0x0000000205007224 */ /* 0x001fcc00078e02ff */
[----:B-1----:R-:W-:Y:S06]  /*00b0*/  @!P1 BRA `(.L_x_7) ;  /* 0x0000000400689947 */ /* 0x002fec0003800000 */
[----:B------:R-:W0:Y:S01]  /*00c0*/  LDCU.128 UR8, c[0x0][0x380] ;  /* 0x00007000ff0877ac */ /* 0x000e220008000c00 */
[----:B------:R-:W-:Y:S01]  /*00d0*/  IMAD.MOV.U32 R4, RZ, RZ, 0x20 ;  /* 0x00000020ff047424 */ /* 0x000fe200078e00ff */
[----:B------:R-:W-:Y:S01]  /*00e0*/  LOP3.LUT R3, R2, 0x7ffffff0, RZ, 0xc0, !PT ;  /* 0x7ffffff002037812 */ /* 0x000fe200078ec0ff */
[----:B------:R-:W-:Y:S01]  /*00f0*/  IMAD.MOV.U32 R5, RZ, RZ, 0x0 ;  /* 0x00000000ff057424 */ /* 0x000fe200078e00ff */
[----:B------:R-:W1:Y:S02]  /*0100*/  LDCU.64 UR6, c[0x0][0x390] ;  /* 0x00007200ff0677ac */ /* 0x000e640008000a00 */
[----:B------:R-:W-:Y:S01]  /*0110*/  IADD3 R10, PT, PT, -R3, RZ, RZ ;  /* 0x000000ff030a7210 */ /* 0x000fe20007ffe1ff */
[----:B------:R-:W-:-:S03]  /*0120*/  IMAD.WIDE.U32 R4, R0, 0x4, R4 ;  /* 0x0000000400047825 */ /* 0x000fc600078e0004 */
[C---:B0-----:R-:W-:Y:S02]  /*0130*/  IADD3 R11, P2, PT, R4.reuse, UR10, RZ ;  /* 0x0000000a040b7c10 */ /* 0x041fe4000ff5e0ff */
[C---:B------:R-:W-:Y:S02]  /*0140*/  IADD3 R6, P3, PT, R4.reuse, UR8, RZ ;  /* 0x0000000804067c10 */ /* 0x040fe4000ff7e0ff */
[----:B-1----:R-:W-:Y:S02]  /*0150*/  IADD3 R13, P1, PT, R4, UR6, RZ ;  /* 0x00000006040d7c10 */ /* 0x002fe4000ff3e0ff */
[C---:B------:R-:W-:Y:S02]  /*0160*/  IADD3.X R12, PT, PT, R5.reuse, UR11, RZ, P2, !PT ;  /* 0x0000000b050c7c10 */ /* 0x040fe400097fe4ff */
[C---:B------:R-:W-:Y:S02]  /*0170*/  IADD3.X R16, PT, PT, R5.reuse, UR7, RZ, P1, !PT ;  /* 0x0000000705107c10 */ /* 0x040fe40008ffe4ff */
[----:B------:R-:W-:-:S07]  /*0180*/  IADD3.X R7, PT, PT, R5, UR9, RZ, P3, !PT ;  /* 0x0000000905077c10 */ /* 0x000fce0009ffe4ff */
.L_x_8:
[----:B------:R-:W-:Y:S01]  /*0190*/  IMAD.MOV.U32 R4, RZ, RZ, R11 ;  /* 0x000000ffff047224 */ /* 0x000fe200078e000b */
[----:B-1----:R-:W2:Y:S01]  /*01a0*/  LDG.E R8, desc[UR4][R6.64+-0x20] ;  /* 0xffffe00406087981 */ /* 0x002ea2000c1e1900 */
[----:B------:R-:W-:-:S05]  /*01b0*/  IMAD.MOV.U32 R5, RZ, RZ, R12 ;  /* 0x000000ffff057224 */ /* 0x000fca00078e000c */
[----:B------:R-:W2:Y:S02]  /*01c0*/  LDG.E R9, desc[UR4][R4.64+-0x20] ;  /* 0xffffe00404097981 */ /* 0x000ea4000c1e1900 */
[----:B--2---:R-:W-:Y:S01]  /*01d0*/  IMAD.IADD R11, R8, 0x1, R9 ;  /* 0x00000001080b7824 */ /* 0x004fe200078e0209 */
[----:B------:R-:W-:Y:S01]  /*01e0*/  MOV R8, R13 ;  /* 0x0000000d00087202 */ /* 0x000fe20000000f00 */
[----:B------:R-:W-:-:S05]  /*01f0*/  IMAD.MOV.U32 R9, RZ, RZ, R16 ;  /* 0x000000ffff097224 */ /* 0x000fca00078e0010 */
[----:B------:R0:W-:Y:S04]  /*0200*/  STG.E desc[UR4][R8.64+-0x20], R11 ;  /* 0xffffe00b08007986 */ /* 0x0001e8000c101904 */
[----:B------:R-:W2:Y:S04]  /*0210*/  LDG.E R12, desc[UR4][R6.64+-0x1c] ;  /* 0xffffe404060c7981 */ /* 0x000ea8000c1e1900 */
[----:B------:R-:W2:Y:S02]  /*0220*/  LDG.E R13, desc[UR4][R4.64+-0x1c] ;  /* 0xffffe404040d7981 */ /* 0x000ea4000c1e1900 */
[----:B--2---:R-:W-:-:S05]  /*0230*/  IMAD.IADD R13, R12, 0x1, R13 ;  /* 0x000000010c0d7824 */ /* 0x004fca00078e020d */
[----:B------:R1:W-:Y:S04]  /*0240*/  STG.E desc[UR4][R8.64+-0x1c], R13 ;  /* 0xffffe40d08007986 */ /* 0x0003e8000c101904 */
[----:B------:R-:W2:Y:S04]  /*0250*/  LDG.E R12, desc[UR4][R6.64+-0x18] ;  /* 0xffffe804060c7981 */ /* 0x000ea8000c1e1900 */
[----:B------:R-:W2:Y:S02]  /*0260*/  LDG.E R15, desc[UR4][R4.64+-0x18] ;  /* 0xffffe804040f7981 */ /* 0x000ea4000c1e1900 */
[----:B--2---:R-:W-:-:S05]  /*0270*/  IMAD.IADD R15, R12, 0x1, R15 ;  /* 0x000000010c0f7824 */ /* 0x004fca00078e020f */
[----:B------:R2:W-:Y:S04]  /*0280*/  STG.E desc[UR4][R8.64+-0x18], R15 ;  /* 0xffffe80f08007986 */ /* 0x0005e8000c101904 */
[----:B------:R-:W3:Y:S04]  /*0290*/  LDG.E R12, desc[UR4][R6.64+-0x14] ;  /* 0xffffec04060c7981 */ /* 0x000ee8000c1e1900 */
[----:B------:R-:W3:Y:S02]  /*02a0*/  LDG.E R17, desc[UR4][R4.64+-0x14] ;  /* 0xffffec0404117981 */ /* 0x000ee4000c1e1900 */
[----:B---3--:R-:W-:-:S05]  /*02b0*/  IADD3 R17, PT, PT, R12, R17, RZ ;  /* 0x000000110c117210 */ /* 0x008fca0007ffe0ff */
[----:B------:R3:W-:Y:S04]  /*02c0*/  STG.E desc[UR4][R8.64+-0x14], R17 ;  /* 0xffffec1108007986 */ /* 0x0007e8000c101904 */
[----:B0-----:R-:W4:Y:S04]  /*02d0*/  LDG.E R11, desc[UR4][R6.64+-0x10] ;  /* 0xfffff004060b7981 */ /* 0x001f28000c1e1900 */
[----:B------:R-:W4:Y:S02]  /*02e0*/  LDG.E R12, desc[UR4][R4.64+-0x10] ;  /* 0xfffff004040c7981 */ /* 0x000f24000c1e1900 */
[----:B----4-:R-:W-:-:S05]  /*02f0*/  IMAD.IADD R11, R11, 0x1, R12 ;  /* 0x000000010b0b7824 */ /* 0x010fca00078e020c */
[----:B------:R0:W-:Y:S04]  /*0300*/  STG.E desc[UR4][R8.64+-0x10], R11 ;  /* 0xfffff00b08007986 */ /* 0x0001e8000c101904 */
[----:B------:R-:W4:Y:S04]  /*0310*/  LDG.E R12, desc[UR4][R6.64+-0xc] ;  /* 0xfffff404060c7981 */ /* 0x000f28000c1e1900 */
[----:B-1----:R-:W4:Y:S02]  /*0320*/  LDG.E R13, desc[UR4][R4.64+-0xc] ;  /* 0xfffff404040d7981 */ /* 0x002f24000c1e1900 */
[----:B----4-:R-:W-:-:S05]  /*0330*/  IMAD.IADD R13, R12, 0x1, R13 ;  /* 0x000000010c0d7824 */ /* 0x010fca00078e020d */
[----:B------:R1:W-:Y:S04]  /*0340*/  STG.E desc[UR4][R8.64+-0xc], R13 ;  /* 0xfffff40d08007986 */ /* 0x0003e8000c101904 */
[----:B------:R-:W4:Y:S04]  /*0350*/  LDG.E R12, desc[UR4][R6.64+-0x8] ;  /* 0xfffff804060c7981 */ /* 0x000f28000c1e1900 */
[----:B--2---:R-:W4:Y:S02]  /*0360*/  LDG.E R15, desc[UR4][R4.64+-0x8] ;  /* 0xfffff804040f7981 */ /* 0x004f24000c1e1900 */
[----:B----4-:R-:W-:-:S05]  /*0370*/  IMAD.IADD R15, R12, 0x1, R15 ;  /* 0x000000010c0f7824 */ /* 0x010fca00078e020f */
[----:B------:R2:W-:Y:S04]  /*0380*/  STG.E desc[UR4][R8.64+-0x8], R15 ;  /* 0xfffff80f08007986 */ /* 0x0005e8000c101904 */
[----:B------:R-:W4:Y:S04]  /*0390*/  LDG.E R12, desc[UR4][R6.64+-0x4] ;  /* 0xfffffc04060c7981 */ /* 0x000f28000c1e1900 */
[----:B---3--:R-:W4:Y:S02]  /*03a0*/  LDG.E R17, desc[UR4][R4.64+-0x4] ;  /* 0xfffffc0404117981 */ /* 0x008f24000c1e1900 */
[----:B----4-:R-:W-:-:S05]  /*03b0*/  IADD3 R17, PT, PT, R12, R17, RZ ;  /* 0x000000110c117210 */ /* 0x010fca0007ffe0ff */
        /* <DEDUP_REMOVED lines=20> */
[----:B------:R-:W-:Y:S04]  /*0500*/  STG.E desc[UR4][R8.64+0x10], R11 ;  /* 0x0000100b08007986 */ /* 0x000fe8000c101904 */
[----:B------:R-:W4:Y:S04]  /*0510*/  LDG.E R12, desc[UR4][R6.64+0x14] ;  /* 0x00001404060c7981 */ /* 0x000f28000c1e1900 */
[----:B-1----:R-:W4:Y:S02]  /*0520*/  LDG.E R13, desc[UR4][R4.64+0x14] ;  /* 0x00001404040d7981 */ /* 0x002f24000c1e1900 */
[----:B----4-:R-:W-:-:S05]  /*0530*/  IMAD.IADD R13, R12, 0x1, R13 ;  /* 0x000000010c0d7824 */ /* 0x010fca00078e020d */
[----:B------:R0:W-:Y:S04]  /*0540*/  STG.E desc[UR4][R8.64+0x14], R13 ;  /* 0x0000140d08007986 */ /* 0x0001e8000c101904 */
[----:B------:R-:W4:Y:S04]  /*0550*/  LDG.E R12, desc[UR4][R6.64+0x18] ;  /* 0x00001804060c7981 */ /* 0x000f28000c1e1900 */
[----:B--2---:R-:W4:Y:S01]  /*0560*/  LDG.E R15, desc[UR4][R4.64+0x18] ;  /* 0x00001804040f7981 */ /* 0x004f22000c1e1900 */
[----:B------:R-:W-:Y:S02]  /*0570*/  VIADD R10, R10, 0x10 ;  /* 0x000000100a0a7836 */ /* 0x000fe40000000000 */
[----:B----4-:R-:W-:-:S05]  /*0580*/  IMAD.IADD R15, R12, 0x1, R15 ;  /* 0x000000010c0f7824 */ /* 0x010fca00078e020f */
[----:B------:R1:W-:Y:S04]  /*0590*/  STG.E desc[UR4][R8.64+0x18], R15 ;  /* 0x0000180f08007986 */ /* 0x0003e8000c101904 */
[----:B------:R2:W4:Y:S04]  /*05a0*/  LDG.E R12, desc[UR4][R6.64+0x1c] ;  /* 0x00001c04060c7981 */ /* 0x000528000c1e1900 */
[----:B---3--:R-:W4:Y:S01]  /*05b0*/  LDG.E R17, desc[UR4][R4.64+0x1c] ;  /* 0x00001c0404117981 */ /* 0x008f22000c1e1900 */
[----:B------:R-:W-:Y:S02]  /*05c0*/  ISETP.NE.AND P1, PT, R10, RZ, PT ;  /* 0x000000ff0a00720c */ /* 0x000fe40003f25270 */
[----:B0-----:R-:W-:-:S02]  /*05d0*/  IADD3 R13, P2, PT, R8, 0x40, RZ ;  /* 0x00000040080d7810 */ /* 0x001fc40007f5e0ff */
[----:B------:R-:W-:Y:S02]  /*05e0*/  IADD3 R11, P3, PT, R4, 0x40, RZ ;  /* 0x00000040040b7810 */ /* 0x000fe40007f7e0ff */
[----:B--2---:R-:W-:Y:S01]  /*05f0*/  IADD3 R6, P4, PT, R6, 0x40, RZ ;  /* 0x0000004006067810 */ /* 0x004fe20007f9e0ff */
[----:B------:R-:W-:-:S03]  /*0600*/  IMAD.X R16, RZ, RZ, R9, P2 ;  /* 0x000000ffff107224 */ /* 0x000fc600010e0609 */
[----:B------:R-:W-:Y:S02]  /*0610*/  IADD3.X R7, PT, PT, RZ, R7, RZ, P4, !PT ;  /* 0x00000007ff077210 */ /* 0x000fe400027fe4ff */
[----:B----4-:R-:W-:Y:S01]  /*0620*/  IADD3 R17, PT, PT, R12, R17, RZ ;  /* 0x000000110c117210 */ /* 0x010fe20007ffe0ff */
[----:B------:R-:W-:-:S04]  /*0630*/  IMAD.X R12, RZ, RZ, R5, P3 ;  /* 0x000000ffff0c7224 */ /* 0x000fc800018e0605 */
[----:B------:R1:W-:Y:S01]  /*0640*/  STG.E desc[UR4][R8.64+0x1c], R17 ;  /* 0x00001c1108007986 */ /* 0x0003e2000c101904 */
[----:B------:R-:W-:Y:S05]  /*0650*/  @P1 BRA `(.L_x_8) ;  /* 0xfffffff800cc1947 */ /* 0x000fea000383ffff */
.L_x_7:
[----:B------:R-:W-:Y:S05]  /*0660*/  @!P0 EXIT ;  /* 0x000000000000894d */ /* 0x000fea0003800000 */
[----:B------:R-:W-:Y:S02]  /*0670*/  ISETP.GE.U32.AND P1, PT, R14, 0x8, PT ;  /* 0x000000080e00780c */ /* 0x000fe40003f26070 */
[----:B------:R-:W-:-:S04]  /*0680*/  LOP3.LUT R16, R2, 0x7, RZ, 0xc0, !PT ;  /* 0x0000000702107812 */ /* 0x000fc800078ec0ff */
[----:B------:R-:W-:-:S07]  /*0690*/  ISETP.NE.AND P0, PT, R16, RZ, PT ;  /* 0x000000ff1000720c */ /* 0x000fce0003f05270 */
[----:B------:R-:W-:Y:S06]  /*06a0*/  @!P1 BRA `(.L_x_9) ;  /* 0x0000000000d09947 */ /* 0x000fec0003800000 */
[----:B------:R-:W0:Y:S01]  /*06b0*/  LDC.64 R10, c[0x0][0x380] ;  /* 0x0000e000ff0a7b82 */ /* 0x000e220000000a00 */
[C---:B------:R-:W-:Y:S01]  /*06c0*/  IMAD.IADD R5, R0.reuse, 0x1, R3 ;  /* 0x0000000100057824 */ /* 0x040fe200078e0203 */
[----:B------:R-:W2:Y:S06]  /*06d0*/  LDCU.128 UR8, c[0x0][0x380] ;  /* 0x00007000ff0877ac */ /* 0x000eac0008000c00 */
[----:B------:R-:W3:Y:S08]  /*06e0*/  LDC.64 R12, c[0x0][0x388] ;  /* 0x0000e200ff0c7b82 */ /* 0x000ef00000000a00 */
[----:B-1----:R-:W1:Y:S01]  /*06f0*/  LDC.64 R8, c[0x0][0x390] ;  /* 0x0000e400ff087b82 */ /* 0x002e620000000a00 */
[----:B------:R-:W-:Y:S01]  /*0700*/  IADD3 R17, P1, PT, R0, R3, RZ ;  /* 0x0000000300117210 */ /* 0x000fe20007f3e0ff */
[----:B------:R-:W4:Y:S01]  /*0710*/  LDCU.64 UR6, c[0x0][0x390] ;  /* 0x00007200ff0677ac */ /* 0x000f220008000a00 */
[----:B0-----:R-:W-:-:S06]  /*0720*/  IMAD.WIDE.U32 R10, R5, 0x4, R10 ;  /* 0x00000004050a7825 */ /* 0x001fcc00078e000a */
[----:B------:R-:W5:Y:S01]  /*0730*/  LDG.E R10, desc[UR4][R10.64] ;  /* 0x000000040a0a7981 */ /* 0x000f62000c1e1900 */
[----:B---3--:R-:W-:-:S06]  /*0740*/  IMAD.WIDE.U32 R12, R5, 0x4, R12 ;  /* 0x00000004050c7825 */ /* 0x008fcc00078e000c */
[----:B------:R-:W5:Y:S01]  /*0750*/  LDG.E R13, desc[UR4][R12.64] ;  /* 0x000000040c0d7981 */ /* 0x000f62000c1e1900 */
[----:B------:R-:W-:Y:S02]  /*0760*/  IMAD.X R4, RZ, RZ, RZ, P1 ;  /* 0x000000ffff047224 */ /* 0x000fe400008e06ff */
[----:B------:R-:W-:-:S03]  /*0770*/  IMAD.SHL.U32 R14, R17, 0x4, RZ ;  /* 0x00000004110e7824 */ /* 0x000fc600078e00ff */
[----:B------:R-:W-:Y:S02]  /*0780*/  SHF.L.U64.HI R17, R17, 0x2, R4 ;  /* 0x0000000211117819 */ /* 0x000fe40000010204 */
[C---:B--2---:R-:W-:Y:S02]  /*0790*/  IADD3 R6, P1, PT, R14.reuse, UR8, RZ ;  /* 0x000000080e067c10 */ /* 0x044fe4000ff3e0ff */
[----:B------:R-:W-:Y:S02]  /*07a0*/  IADD3 R4, P2, PT, R14, UR10, RZ ;  /* 0x0000000a0e047c10 */ /* 0x000fe4000ff5e0ff */
[----:B------:R-:W-:Y:S02]  /*07b0*/  IADD3.X R7, PT, PT, R17, UR9, RZ, P1, !PT ;  /* 0x0000000911077c10 */ /* 0x000fe40008ffe4ff */
[----:B-----5:R-:W-:Y:S01]  /*07c0*/  IADD3 R15, PT, PT, R10, R13, RZ ;  /* 0x0000000d0a0f7210 */ /* 0x020fe20007ffe0ff */
[----:B-1----:R-:W-:Y:S01]  /*07d0*/  IMAD.WIDE.U32 R10, R5, 0x4, R8 ;  /* 0x00000004050a7825 */ /* 0x002fe200078e0008 */
[----:B------:R-:W-:-:S04]  /*07e0*/  IADD3.X R5, PT, PT, R17, UR11, RZ, P2, !PT ;  /* 0x0000000b11057c10 */ /* 0x000fc800097fe4ff */
[----:B------:R0:W-:Y:S04]  /*07f0*/  STG.E desc[UR4][R10.64], R15 ;  /* 0x0000000f0a007986 */ /* 0x0001e8000c101904 */
[----:B------:R-:W2:Y:S04]  /*0800*/  LDG.E R12, desc[UR4][R6.64+0x4] ;  /* 0x00000404060c7981 */ /* 0x000ea8000c1e1900 */
[----:B------:R-:W2:Y:S01]  /*0810*/  LDG.E R13, desc[UR4][R4.64+0x4] ;  /* 0x00000404040d7981 */ /* 0x000ea2000c1e1900 */
[----:B----4-:R-:W-:-:S04]  /*0820*/  IADD3 R8, P1, PT, R14, UR6, RZ ;  /* 0x000000060e087c10 */ /* 0x010fc8000ff3e0ff */
[----:B------:R-:W-:Y:S01]  /*0830*/  IADD3.X R9, PT, PT, R17, UR7, RZ, P1, !PT ;  /* 0x0000000711097c10 */ /* 0x000fe20008ffe4ff */
[----:B--2---:R-:W-:-:S05]  /*0840*/  IMAD.IADD R13, R12, 0x1, R13 ;  /* 0x000000010c0d7824 */ /* 0x004fca00078e020d */
[----:B------:R1:W-:Y:S04]  /*0850*/  STG.E desc[UR4][R8.64+0x4], R13 ;  /* 0x0000040d08007986 */ /* 0x0003e8000c101904 */
[----:B------:R-:W2:Y:S04]  /*0860*/  LDG.E R12, desc[UR4][R6.64+0x8] ;  /* 0x00000804060c7981 */ /* 0x000ea8000c1e1900 */
[----:B------:R-:W2:Y:S02]  /*0870*/  LDG.E R17, desc[UR4][R4.64+0x8] ;  /* 0x0000080404117981 */ /* 0x000ea4000c1e1900 */
[----:B--2---:R-:W-:-:S05]  /*0880*/  IMAD.IADD R17, R12, 0x1, R17 ;  /* 0x000000010c117824 */ /* 0x004fca00078e0211 */
[----:B------:R2:W-:Y:S04]  /*0890*/  STG.E desc[UR4][R8.64+0x8], R17 ;  /* 0x0000081108007986 */ /* 0x0005e8000c101904 */
[----:B0-----:R-:W3:Y:S04]  /*08a0*/  LDG.E R10, desc[UR4][R6.64+0xc] ;  /* 0x00000c04060a7981 */ /* 0x001ee8000c1e1900 */
[----:B------:R-:W3:Y:S02]  /*08b0*/  LDG.E R11, desc[UR4][R4.64+0xc] ;  /* 0x00000c04040b7981 */ /* 0x000ee4000c1e1900 */
[----:B---3--:R-:W-:-:S05]  /*08c0*/  IMAD.IADD R11, R10, 0x1, R11 ;  /* 0x000000010a0b7824 */ /* 0x008fca00078e020b */
[----:B------:R0:W-:Y:S04]  /*08d0*/  STG.E desc[UR4][R8.64+0xc], R11 ;  /* 0x00000c0b08007986 */ /* 0x0001e8000c101904 */
[----:B------:R-:W3:Y:S04]  /*08e0*/  LDG.E R10, desc[UR4][R6.64+0x10] ;  /* 0x00001004060a7981 */ /* 0x000ee8000c1e1900 */
[----:B------:R-:W3:Y:S02]  /*08f0*/  LDG.E R15, desc[UR4][R4.64+0x10] ;  /* 0x00001004040f7981 */ /* 0x000ee4000c1e1900 */
[----:B---3--:R-:W-:-:S05]  /*0900*/  IADD3 R15, PT, PT, R10, R15, RZ ;  /* 0x0000000f0a0f7210 */ /* 0x008fca0007ffe0ff */
        /* <DEDUP_REMOVED lines=9> */
[----:B------:R-:W2:Y:S04]  /*09a0*/  LDG.E R10, desc[UR4][R6.64+0x1c] ;  /* 0x00001c04060a7981 */ /* 0x000ea8000c1e1900 */
[----:B0-----:R-:W2:Y:S01]  /*09b0*/  LDG.E R11, desc[UR4][R4.64+0x1c] ;  /* 0x00001c04040b7981 */ /* 0x001ea2000c1e1900 */
[----:B------:R-:W-:Y:S01]  /*09c0*/  VIADD R3, R3, 0x8 ;  /* 0x0000000803037836 */ /* 0x000fe20000000000 */
[----:B--2---:R-:W-:-:S05]  /*09d0*/  IADD3 R11, PT, PT, R10, R11, RZ ;  /* 0x0000000b0a0b7210 */ /* 0x004fca0007ffe0ff */
[----:B------:R3:W-:Y:S02]  /*09e0*/  STG.E desc[UR4][R8.64+0x1c], R11 ;  /* 0x00001c0b08007986 */ /* 0x0007e4000c101904 */
.L_x_9:
[----:B------:R-:W-:Y:S05]  /*09f0*/  @!P0 EXIT ;  /* 0x000000000000894d */ /* 0x000fea0003800000 */
[----:B------:R-:W-:Y:S02]  /*0a00*/  ISETP.GE.U32.AND P1, PT, R16, 0x4, PT ;  /* 0x000000041000780c */ /* 0x000fe40003f26070 */
[----:B------:R-:W-:-:S04]  /*0a10*/  LOP3.LUT R2, R2, 0x3, RZ, 0xc0, !PT ;  /* 0x0000000302027812 */ /* 0x000fc800078ec0ff */
[----:B------:R-:W-:-:S07]  /*0a20*/  ISETP.NE.AND P0, PT, R2, RZ, PT ;  /* 0x000000ff0200720c */ /* 0x000fce0003f05270 */
[----:B------:R-:W-:Y:S06]  /*0a30*/  @!P1 BRA `(.L_x_10) ;  /* 0x0000000000909947 */ /* 0x000fec0003800000 */
[----:B------:R-:W0:Y:S01]  /*0a40*/  LDC.64 R4, c[0x0][0x380] ;  /* 0x0000e000ff047b82 */ /* 0x000e220000000a00 */
[----:B-1-3--:R-:W-:Y:S01]  /*0a50*/  IMAD.IADD R17, R0, 0x1, R3 ;  /* 0x0000000100117824 */ /* 0x00afe200078e0203 */
[----:B------:R-:W1:Y:S01]  /*0a60*/  LDCU.128 UR8, c[0x0][0x380] ;  /* 0x00007000ff0877ac */ /* 0x000e620008000c00 */
[----:B------:R-:W2:Y:S05]  /*0a70*/  LDCU.64 UR6, c[0x0][0x390] ;  /* 0x00007200ff0677ac */ /* 0x000eaa0008000a00 */
[----:B------:R-:W3:Y:S08]  /*0a80*/  LDC.64 R6, c[0x0][0x388] ;  /* 0x0000e200ff067b82 */ /* 0x000ef00000000a00 */
[----:B------:R-:W4:Y:S01]  /*0a90*/  LDC.64 R12, c[0x0][0x390] ;  /* 0x0000e400ff0c7b82 */ /* 0x000f220000000a00 */
[----:B0-----:R-:W-:-:S06]  /*0aa0*/  IMAD.WIDE.U32 R8, R17, 0x4, R4 ;  /* 0x0000000411087825 */ /* 0x001fcc00078e0004 */
[----:B------:R-:W5:Y:S01]  /*0ab0*/  LDG.E R8, desc[UR4][R8.64] ;  /* 0x0000000408087981 */ /* 0x000f62000c1e1900 */
[----:B---3--:R-:W-:-:S06]  /*0ac0*/  IMAD.WIDE.U32 R10, R17, 0x4, R6 ;  /* 0x00000004110a7825 */ /* 0x008fcc00078e0006 */
[----:B------:R-:W5:Y:S01]  /*0ad0*/  LDG.E R11, desc[UR4][R10.64] ;  /* 0x000000040a0b7981 */ /* 0x000f62000c1e1900 */
[----:B------:R-:W-:-:S04]  /*0ae0*/  IADD3 R4, P1, PT, R0, R3, RZ ;  /* 0x0000000300047210 */ /* 0x000fc80007f3e0ff */
[----:B------:R-:W-:Y:S01]  /*0af0*/  IADD3.X R5, PT, PT, RZ, RZ, RZ, P1, !PT ;  /* 0x000000ffff057210 */ /* 0x000fe20000ffe4ff */
[----:B------:R-:W-:-:S03]  /*0b00*/  IMAD.SHL.U32 R16, R4, 0x4, RZ ;  /* 0x0000000404107824 */ /* 0x000fc600078e00ff */
[----:B------:R-:W-:Y:S02]  /*0b10*/  SHF.L.U64.HI R14, R4, 0x2, R5 ;  /* 0x00000002040e7819 */ /* 0x000fe40000010205 */
[C---:B-1----:R-:W-:Y:S02]  /*0b20*/  IADD3 R6, P1, PT, R16.reuse, UR8, RZ ;  /* 0x0000000810067c10 */ /* 0x042fe4000ff3e0ff */
[----:B------:R-:W-:Y:S01]  /*0b30*/  IADD3 R4, P2, PT, R16, UR10, RZ ;  /* 0x0000000a10047c10 */ /* 0x000fe2000ff5e0ff */
[----:B----4-:R-:W-:Y:S01]  /*0b40*/  IMAD.WIDE.U32 R12, R17, 0x4, R12 ;  /* 0x00000004110c7825 */ /* 0x010fe200078e000c */
[C---:B------:R-:W-:Y:S02]  /*0b50*/  IADD3.X R7, PT, PT, R14.reuse, UR9, RZ, P1, !PT ;  /* 0x000000090e077c10 */ /* 0x040fe40008ffe4ff */
[----:B------:R-:W-:Y:S01]  /*0b60*/  IADD3.X R5, PT, PT, R14, UR11, RZ, P2, !PT ;  /* 0x0000000b0e057c10 */ /* 0x000fe200097fe4ff */
[----:B-----5:R-:W-:-:S05]  /*0b70*/  IMAD.IADD R15, R8, 0x1, R11 ;  /* 0x00000001080f7824 */ /* 0x020fca00078e020b */
[----:B------:R0:W-:Y:S04]  /*0b80*/  STG.E desc[UR4][R12.64], R15 ;  /* 0x0000000f0c007986 */ /* 0x0001e8000c101904 */
[----:B------:R-:W3:Y:S04]  /*0b90*/  LDG.E R10, desc[UR4][R6.64+0x4] ;  /* 0x00000404060a7981 */ /* 0x000ee8000c1e1900 */
[----:B------:R-:W3:Y:S01]  /*0ba0*/  LDG.E R11, desc[UR4][R4.64+0x4] ;  /* 0x00000404040b7981 */ /* 0x000ee2000c1e1900 */
[----:B--2---:R-:W-:-:S04]  /*0bb0*/  IADD3 R8, P1, PT, R16, UR6, RZ ;  /* 0x0000000610087c10 */ /* 0x004fc8000ff3e0ff */
[----:B------:R-:W-:Y:S02]  /*0bc0*/  IADD3.X R9, PT, PT, R14, UR7, RZ, P1, !PT ;  /* 0x000000070e097c10 */ /* 0x000fe40008ffe4ff */
[----:B---3--:R-:W-:-:S05]  /*0bd0*/  IADD3 R11, PT, PT, R10, R11, RZ ;  /* 0x0000000b0a0b7210 */ /* 0x008fca0007ffe0ff */
[----:B------:R2:W-:Y:S04]  /*0be0*/  STG.E desc[UR4][R8.64+0x4], R11 ;  /* 0x0000040b08007986 */ /* 0x0005e8000c101904 */
[----:B------:R-:W3:Y:S04]  /*0bf0*/  LDG.E R10, desc[UR4][R6.64+0x8] ;  /* 0x00000804060a7981 */ /* 0x000ee8000c1e1900 */
[----:B------:R-:W3:Y:S02]  /*0c00*/  LDG.E R17, desc[UR4][R4.64+0x8] ;  /* 0x0000080404117981 */ /* 0x000ee4000c1e1900 */
[----:B---3--:R-:W-:-:S05]  /*0c10*/  IMAD.IADD R17, R10, 0x1, R17 ;  /* 0x000000010a117824 */ /* 0x008fca00078e0211 */
[----:B------:R2:W-:Y:S04]  /*0c20*/  STG.E desc[UR4][R8.64+0x8], R17 ;  /* 0x0000081108007986 */ /* 0x0005e8000c101904 */
[----:B------:R-:W3:Y:S04]  /*0c30*/  LDG.E R10, desc[UR4][R6.64+0xc] ;  /* 0x00000c04060a7981 */ /* 0x000ee8000c1e1900 */
[----:B0-----:R-:W3:Y:S01]  /*0c40*/  LDG.E R13, desc[UR4][R4.64+0xc] ;  /* 0x00000c04040d7981 */ /* 0x001ee2000c1e1900 */
[----:B------:R-:W-:Y:S01]  /*0c50*/  IADD3 R3, PT, PT, R3, 0x4, RZ ;  /* 0x0000000403037810 */ /* 0x000fe20007ffe0ff */
[----:B---3--:R-:W-:-:S05]  /*0c60*/  IMAD.IADD R13, R10, 0x1, R13 ;  /* 0x000000010a0d7824 */ /* 0x008fca00078e020d */
[----:B------:R2:W-:Y:S02]  /*0c70*/  STG.E desc[UR4][R8.64+0xc], R13 ;  /* 0x00000c0d08007986 */ /* 0x0005e4000c101904 */
.L_x_10:
[----:B------:R-:W-:Y:S05]  /*0c80*/  @!P0 EXIT ;  /* 0x000000000000894d */ /* 0x000fea0003800000 */
[----:B------:R-:W0:Y:S01]  /*0c90*/  LDC.64 R4, c[0x0][0x390] ;  /* 0x0000e400ff047b82 */ /* 0x000e220000000a00 */
[----:B------:R-:W-:Y:S02]  /*0ca0*/  IMAD.IADD R3, R0, 0x1, R3 ;  /* 0x0000000100037824 */ /* 0x000fe400078e0203 */
[----:B------:R-:W-:-:S05]  /*0cb0*/  IMAD.MOV R0, RZ, RZ, -R2 ;  /* 0x000000ffff007224 */ /* 0x000fca00078e0a02 */
[----:B------:R-:W4:Y:S08]  /*0cc0*/  LDC.64 R6, c[0x0][0x388] ;  /* 0x0000e200ff067b82 */ /* 0x000f300000000a00 */
[----:B-123--:R-:W1:Y:S01]  /*0cd0*/  LDC.64 R8, c[0x0][0x380] ;  /* 0x0000e000ff087b82 */ /* 0x00ee620000000a00 */
[----:B0-----:R-:W-:-:S04]  /*0ce0*/  IMAD.WIDE.U32 R4, R3, 0x4, R4 ;  /* 0x0000000403047825 */ /* 0x001fc800078e0004 */
[----:B------:R-:W-:Y:S01]  /*0cf0*/  IMAD.MOV.U32 R10, RZ, RZ, R4 ;  /* 0x000000ffff0a7224 */ /* 0x000fe200078e0004 */
[----:B------:R-:W-:Y:S01]  /*0d00*/  MOV R13, R5 ;  /* 0x00000005000d7202 */ /* 0x000fe20000000f00 */
[----:B----4-:R-:W-:-:S04]  /*0d10*/  IMAD.WIDE.U32 R6, R3, 0x4, R6 ;  /* 0x0000000403067825 */ /* 0x010fc800078e0006 */
[----:B------:R-:W-:Y:S02]  /*0d20*/  IMAD.MOV.U32 R11, RZ, RZ, R7 ;  /* 0x000000ffff0b7224 */ /* 0x000fe400078e0007 */
[----:B-1----:R-:W-:-:S07]  /*0d30*/  IMAD.WIDE.U32 R8, R3, 0x4, R8 ;  /* 0x0000000403087825 */ /* 0x002fce00078e0008 */
.L_x_11:
[----:B0-----:R-:W-:Y:S01]  /*0d40*/  MOV R2, R8 ;  /* 0x0000000800027202 */ /* 0x001fe20000000f00 */
[----:B------:R-:W-:Y:S01]  /*0d50*/  IMAD.MOV.U32 R3, RZ, RZ, R9 ;  /* 0x000000ffff037224 */ /* 0x000fe200078e0009 */
[----:B------:R-:W-:Y:S01]  /*0d60*/  MOV R5, R11 ;  /* 0x0000000b00057202 */ /* 0x000fe20000000f00 */
[----:B------:R-:W-:-:S03]  /*0d70*/  IMAD.MOV.U32 R4, RZ, RZ, R6 ;  /* 0x000000ffff047224 */ /* 0x000fc600078e0006 */
[----:B------:R0:W2:Y:S04]  /*0d80*/  LDG.E R2, desc[UR4][R2.64] ;  /* 0x0000000402027981 */ /* 0x0000a8000c1e1900 */
[----:B------:R-:W2:Y:S01]  /*0d90*/  LDG.E R5, desc[UR4][R4.64] ;  /* 0x0000000404057981 */ /* 0x000ea2000c1e1900 */
[----:B------:R-:W-:Y:S01]  /*0da0*/  VIADD R0, R0, 0x1 ;  /* 0x0000000100007836 */ /* 0x000fe20000000000 */
[----:B------:R-:W-:Y:S02]  /*0db0*/  IADD3 R8, P3, PT, R8, 0x4, RZ ;  /* 0x0000000408087810 */ /* 0x000fe40007f7e0ff */
[----:B------:R-:W-:Y:S02]  /*0dc0*/  IADD3 R6, P2, PT, R6, 0x4, RZ ;  /* 0x0000000406067810 */ /* 0x000fe40007f5e0ff */
[----:B------:R-:W-:Y:S01]  /*0dd0*/  ISETP.NE.AND P0, PT, R0, RZ, PT ;  /* 0x000000ff0000720c */ /* 0x000fe20003f05270 */
[----:B------:R-:W-:Y:S01]  /*0de0*/  IMAD.X R9, RZ, RZ, R9, P3 ;  /* 0x000000ffff097224 */ /* 0x000fe200018e0609 */
[----:B0-----:R-:W-:-:S02]  /*0df0*/  MOV R3, R13 ;  /* 0x0000000d00037202 */ /* 0x001fc40000000f00 */
[----:B------:R-:W-:Y:S01]  /*0e00*/  IADD3.X R11, PT, PT, RZ, R11, RZ, P2, !PT ;  /* 0x0000000bff0b7210 */ /* 0x000fe200017fe4ff */
[----:B--2---:R-:W-:Y:S02]  /*0e10*/  IMAD.IADD R7, R2, 0x1, R5 ;  /* 0x0000000102077824 */ /* 0x004fe400078e0205 */
[----:B------:R-:W-:Y:S01]  /*0e20*/  IMAD.MOV.U32 R2, RZ, RZ, R10 ;  /* 0x000000ffff027224 */ /* 0x000fe200078e000a */
[----:B------:R-:W-:-:S04]  /*0e30*/  IADD3 R10, P1, PT, R10, 0x4, RZ ;  /* 0x000000040a0a7810 */ /* 0x000fc80007f3e0ff */
[----:B------:R0:W-:Y:S01]  /*0e40*/  STG.E desc[UR4][R2.64], R7 ;  /* 0x0000000702007986 */ /* 0x0001e2000c101904 */
[----:B------:R-:W-:Y:S01]  /*0e50*/  IMAD.X R13, RZ, RZ, R13, P1 ;  /* 0x000000ffff0d7224 */ /* 0x000fe200008e060d */
[----:B------:R-:W-:Y:S07]  /*0e60*/  @P0 BRA `(.L_x_11) ;  /* 0xfffffffc00b40947 */ /* 0x000fee000383ffff */
[----:B------:R-:W-:Y:S05]  /*0e70*/  EXIT ;  /* 0x000000000000794d */ /* 0x000fea0003800000 */
.L_x_12:
        /* <DEDUP_REMOVED lines=16> */
.L_x_15:


//--------------------- .nv.shared.reserved.0     --------------------------
	.section	.nv.shared.reserved.0,"aw",@nobits
	.weak		__nv_reservedSMEM_offset_0_alias
	.size		__nv_reservedSMEM_offset_0_alias, 0, 64
	.other		__nv_reservedSMEM_offset_0_alias,@"STO_CUDA_RESERVED_SHARED STV_DEFAULT"
__nv_reservedSMEM_offset_0_alias:
	.zero		0
	.zero		64


//--------------------- .nv.constant0._Z4addCPiS_S_ --------------------------
	.section	.nv.constant0._Z4addCPiS_S_,"a",@progbits
	.sectionflags	@""
	.align	4
.nv.constant0._Z4addCPiS_S_:
	.zero		920


//--------------------- .nv.constant0._Z4addBPiS_S_ii --------------------------
	.section	.nv.constant0._Z4addBPiS_S_ii,"a",@progbits
	.sectionflags	@""
	.align	4
.nv.constant0._Z4addBPiS_S_ii:
	.zero		928


//--------------------- .nv.constant0._Z4addAPiS_S_i --------------------------
	.section	.nv.constant0._Z4addAPiS_S_i,"a",@progbits
	.sectionflags	@""
	.align	4
.nv.constant0._Z4addAPiS_S_i:
	.zero		924


//--------------------- SYMBOLS --------------------------

	.type		.nv.reservedSmem.offset0,@object
	.size		.nv.reservedSmem.offset0,0x4
